//
// Generated by NVIDIA NVVM Compiler
//
// Compiler Build ID: CL-36424714
// Cuda compilation tools, release 13.0, V13.0.88
// Based on NVVM 20.0.0
//

.version 9.0
.target sm_100
.address_size 64

	// .globl	_Z14optimized_calcPjjj
.global .align 4 .b8 precalc_xorwow_matrix[102400];
.global .align 4 .b8 precalc_xorwow_offset_matrix[102400];
.global .align 4 .b8 mrg32k3aM1[2304];
.global .align 4 .b8 mrg32k3aM2[2304];
.global .align 4 .b8 mrg32k3aM1SubSeq[2016];
.global .align 4 .b8 mrg32k3aM2SubSeq[2016];
.global .align 4 .b8 mrg32k3aM1Seq[2304];
.global .align 4 .b8 mrg32k3aM2Seq[2304];
.const .align 8 .b8 __cr_lgamma_table[72];

.visible .entry _Z14optimized_calcPjjj(
	.param .u64 .ptr .align 1 _Z14optimized_calcPjjj_param_0,
	.param .u32 _Z14optimized_calcPjjj_param_1,
	.param .u32 _Z14optimized_calcPjjj_param_2
)
{
	.local .align 8 .b8 	__local_depot0[48];
	.reg .b64 	%SP;
	.reg .b64 	%SPL;
	.reg .pred 	%p<73>;
	.reg .b32 	%r<1371>;
	.reg .b32 	%f<48>;
	.reg .b64 	%rd<25>;

	mov.u64 	%SPL, __local_depot0;
	ld.param.u64 	%rd10, [_Z14optimized_calcPjjj_param_0];
	ld.param.u32 	%r598, [_Z14optimized_calcPjjj_param_1];
	ld.param.u32 	%r595, [_Z14optimized_calcPjjj_param_2];
	add.u64 	%rd1, %SPL, 0;
	mov.u32 	%r599, %ctaid.x;
	mov.u32 	%r600, %ntid.x;
	mov.u32 	%r601, %tid.x;
	mad.lo.s32 	%r1, %r599, %r600, %r601;
	xor.b32  	%r602, %r598, -1429050551;
	mul.lo.s32 	%r1347, %r602, 1099087573;
	add.s32 	%r1355, %r1347, -638133224;
	add.s32 	%r1076, %r1347, 123456789;
	st.local.v2.u32 	[%rd1], {%r1355, %r1076};
	xor.b32  	%r1075, %r1347, 362436069;
	mov.b32 	%r1074, -123459836;
	st.local.v2.u32 	[%rd1+8], {%r1075, %r1074};
	add.s32 	%r1072, %r1347, 5783321;
	mov.b32 	%r1073, -589760388;
	st.local.v2.u32 	[%rd1+16], {%r1073, %r1072};
	setp.eq.s32 	%p1, %r1, 0;
	@%p1 bra 	$L__BB0_115;
	cvt.u64.u32 	%rd24, %r1;
	mov.b32 	%r1059, 0;
	mov.b32 	%r1074, -123459836;
	mov.b32 	%r1073, -589760388;
$L__BB0_2:
	mov.u64 	%rd3, %rd24;
	and.b64  	%rd4, %rd3, 3;
	setp.eq.s64 	%p2, %rd4, 0;
	@%p2 bra 	$L__BB0_114;
	mul.wide.u32 	%rd12, %r1059, 3200;
	mov.u64 	%rd13, precalc_xorwow_matrix;
	add.s64 	%rd5, %rd13, %rd12;
	mov.b32 	%r1072, 0;
	mov.u32 	%r1073, %r1072;
	mov.u32 	%r1074, %r1072;
	mov.u32 	%r1075, %r1072;
	mov.u32 	%r1076, %r1072;
	mov.u32 	%r1065, %r1072;
$L__BB0_4:
	mul.wide.u32 	%rd14, %r1065, 4;
	add.s64 	%rd15, %rd1, %rd14;
	ld.local.u32 	%r19, [%rd15+4];
	shl.b32 	%r20, %r1065, 5;
	mov.b32 	%r1071, 0;
$L__BB0_5:
	.pragma "nounroll";
	shr.u32 	%r608, %r19, %r1071;
	and.b32  	%r609, %r608, 1;
	setp.eq.b32 	%p3, %r609, 1;
	not.pred 	%p4, %p3;
	add.s32 	%r610, %r20, %r1071;
	mul.lo.s32 	%r611, %r610, 5;
	mul.wide.u32 	%rd16, %r611, 4;
	add.s64 	%rd6, %rd5, %rd16;
	@%p4 bra 	$L__BB0_7;
	ld.global.u32 	%r612, [%rd6];
	xor.b32  	%r1076, %r1076, %r612;
	ld.global.u32 	%r613, [%rd6+4];
	xor.b32  	%r1075, %r1075, %r613;
	ld.global.u32 	%r614, [%rd6+8];
	xor.b32  	%r1074, %r1074, %r614;
	ld.global.u32 	%r615, [%rd6+12];
	xor.b32  	%r1073, %r1073, %r615;
	ld.global.u32 	%r616, [%rd6+16];
	xor.b32  	%r1072, %r1072, %r616;
$L__BB0_7:
	and.b32  	%r618, %r608, 2;
	setp.eq.s32 	%p5, %r618, 0;
	@%p5 bra 	$L__BB0_9;
	ld.global.u32 	%r619, [%rd6+20];
	xor.b32  	%r1076, %r1076, %r619;
	ld.global.u32 	%r620, [%rd6+24];
	xor.b32  	%r1075, %r1075, %r620;
	ld.global.u32 	%r621, [%rd6+28];
	xor.b32  	%r1074, %r1074, %r621;
	ld.global.u32 	%r622, [%rd6+32];
	xor.b32  	%r1073, %r1073, %r622;
	ld.global.u32 	%r623, [%rd6+36];
	xor.b32  	%r1072, %r1072, %r623;
$L__BB0_9:
	and.b32  	%r625, %r608, 4;
	setp.eq.s32 	%p6, %r625, 0;
	@%p6 bra 	$L__BB0_11;
	ld.global.u32 	%r626, [%rd6+40];
	xor.b32  	%r1076, %r1076, %r626;
	ld.global.u32 	%r627, [%rd6+44];
	xor.b32  	%r1075, %r1075, %r627;
	ld.global.u32 	%r628, [%rd6+48];
	xor.b32  	%r1074, %r1074, %r628;
	ld.global.u32 	%r629, [%rd6+52];
	xor.b32  	%r1073, %r1073, %r629;
	ld.global.u32 	%r630, [%rd6+56];
	xor.b32  	%r1072, %r1072, %r630;
$L__BB0_11:
	and.b32  	%r632, %r608, 8;
	setp.eq.s32 	%p7, %r632, 0;
	@%p7 bra 	$L__BB0_13;
	ld.global.u32 	%r633, [%rd6+60];
	xor.b32  	%r1076, %r1076, %r633;
	ld.global.u32 	%r634, [%rd6+64];
	xor.b32  	%r1075, %r1075, %r634;
	ld.global.u32 	%r635, [%rd6+68];
	xor.b32  	%r1074, %r1074, %r635;
	ld.global.u32 	%r636, [%rd6+72];
	xor.b32  	%r1073, %r1073, %r636;
	ld.global.u32 	%r637, [%rd6+76];
	xor.b32  	%r1072, %r1072, %r637;
$L__BB0_13:
	and.b32  	%r639, %r608, 16;
	setp.eq.s32 	%p8, %r639, 0;
	@%p8 bra 	$L__BB0_15;
	ld.global.u32 	%r640, [%rd6+80];
	xor.b32  	%r1076, %r1076, %r640;
	ld.global.u32 	%r641, [%rd6+84];
	xor.b32  	%r1075, %r1075, %r641;
	ld.global.u32 	%r642, [%rd6+88];
	xor.b32  	%r1074, %r1074, %r642;
	ld.global.u32 	%r643, [%rd6+92];
	xor.b32  	%r1073, %r1073, %r643;
	ld.global.u32 	%r644, [%rd6+96];
	xor.b32  	%r1072, %r1072, %r644;
$L__BB0_15:
	and.b32  	%r646, %r608, 32;
	setp.eq.s32 	%p9, %r646, 0;
	@%p9 bra 	$L__BB0_17;
	ld.global.u32 	%r647, [%rd6+100];
	xor.b32  	%r1076, %r1076, %r647;
	ld.global.u32 	%r648, [%rd6+104];
	xor.b32  	%r1075, %r1075, %r648;
	ld.global.u32 	%r649, [%rd6+108];
	xor.b32  	%r1074, %r1074, %r649;
	ld.global.u32 	%r650, [%rd6+112];
	xor.b32  	%r1073, %r1073, %r650;
	ld.global.u32 	%r651, [%rd6+116];
	xor.b32  	%r1072, %r1072, %r651;
$L__BB0_17:
	and.b32  	%r653, %r608, 64;
	setp.eq.s32 	%p10, %r653, 0;
	@%p10 bra 	$L__BB0_19;
	ld.global.u32 	%r654, [%rd6+120];
	xor.b32  	%r1076, %r1076, %r654;
	ld.global.u32 	%r655, [%rd6+124];
	xor.b32  	%r1075, %r1075, %r655;
	ld.global.u32 	%r656, [%rd6+128];
	xor.b32  	%r1074, %r1074, %r656;
	ld.global.u32 	%r657, [%rd6+132];
	xor.b32  	%r1073, %r1073, %r657;
	ld.global.u32 	%r658, [%rd6+136];
	xor.b32  	%r1072, %r1072, %r658;
$L__BB0_19:
	and.b32  	%r660, %r608, 128;
	setp.eq.s32 	%p11, %r660, 0;
	@%p11 bra 	$L__BB0_21;
	ld.global.u32 	%r661, [%rd6+140];
	xor.b32  	%r1076, %r1076, %r661;
	ld.global.u32 	%r662, [%rd6+144];
	xor.b32  	%r1075, %r1075, %r662;
	ld.global.u32 	%r663, [%rd6+148];
	xor.b32  	%r1074, %r1074, %r663;
	ld.global.u32 	%r664, [%rd6+152];
	xor.b32  	%r1073, %r1073, %r664;
	ld.global.u32 	%r665, [%rd6+156];
	xor.b32  	%r1072, %r1072, %r665;
$L__BB0_21:
	and.b32  	%r667, %r608, 256;
	setp.eq.s32 	%p12, %r667, 0;
	@%p12 bra 	$L__BB0_23;
	ld.global.u32 	%r668, [%rd6+160];
	xor.b32  	%r1076, %r1076, %r668;
	ld.global.u32 	%r669, [%rd6+164];
	xor.b32  	%r1075, %r1075, %r669;
	ld.global.u32 	%r670, [%rd6+168];
	xor.b32  	%r1074, %r1074, %r670;
	ld.global.u32 	%r671, [%rd6+172];
	xor.b32  	%r1073, %r1073, %r671;
	ld.global.u32 	%r672, [%rd6+176];
	xor.b32  	%r1072, %r1072, %r672;
$L__BB0_23:
	and.b32  	%r674, %r608, 512;
	setp.eq.s32 	%p13, %r674, 0;
	@%p13 bra 	$L__BB0_25;
	ld.global.u32 	%r675, [%rd6+180];
	xor.b32  	%r1076, %r1076, %r675;
	ld.global.u32 	%r676, [%rd6+184];
	xor.b32  	%r1075, %r1075, %r676;
	ld.global.u32 	%r677, [%rd6+188];
	xor.b32  	%r1074, %r1074, %r677;
	ld.global.u32 	%r678, [%rd6+192];
	xor.b32  	%r1073, %r1073, %r678;
	ld.global.u32 	%r679, [%rd6+196];
	xor.b32  	%r1072, %r1072, %r679;
$L__BB0_25:
	and.b32  	%r681, %r608, 1024;
	setp.eq.s32 	%p14, %r681, 0;
	@%p14 bra 	$L__BB0_27;
	ld.global.u32 	%r682, [%rd6+200];
	xor.b32  	%r1076, %r1076, %r682;
	ld.global.u32 	%r683, [%rd6+204];
	xor.b32  	%r1075, %r1075, %r683;
	ld.global.u32 	%r684, [%rd6+208];
	xor.b32  	%r1074, %r1074, %r684;
	ld.global.u32 	%r685, [%rd6+212];
	xor.b32  	%r1073, %r1073, %r685;
	ld.global.u32 	%r686, [%rd6+216];
	xor.b32  	%r1072, %r1072, %r686;
$L__BB0_27:
	and.b32  	%r688, %r608, 2048;
	setp.eq.s32 	%p15, %r688, 0;
	@%p15 bra 	$L__BB0_29;
	ld.global.u32 	%r689, [%rd6+220];
	xor.b32  	%r1076, %r1076, %r689;
	ld.global.u32 	%r690, [%rd6+224];
	xor.b32  	%r1075, %r1075, %r690;
	ld.global.u32 	%r691, [%rd6+228];
	xor.b32  	%r1074, %r1074, %r691;
	ld.global.u32 	%r692, [%rd6+232];
	xor.b32  	%r1073, %r1073, %r692;
	ld.global.u32 	%r693, [%rd6+236];
	xor.b32  	%r1072, %r1072, %r693;
$L__BB0_29:
	and.b32  	%r695, %r608, 4096;
	setp.eq.s32 	%p16, %r695, 0;
	@%p16 bra 	$L__BB0_31;
	ld.global.u32 	%r696, [%rd6+240];
	xor.b32  	%r1076, %r1076, %r696;
	ld.global.u32 	%r697, [%rd6+244];
	xor.b32  	%r1075, %r1075, %r697;
	ld.global.u32 	%r698, [%rd6+248];
	xor.b32  	%r1074, %r1074, %r698;
	ld.global.u32 	%r699, [%rd6+252];
	xor.b32  	%r1073, %r1073, %r699;
	ld.global.u32 	%r700, [%rd6+256];
	xor.b32  	%r1072, %r1072, %r700;
$L__BB0_31:
	and.b32  	%r702, %r608, 8192;
	setp.eq.s32 	%p17, %r702, 0;
	@%p17 bra 	$L__BB0_33;
	ld.global.u32 	%r703, [%rd6+260];
	xor.b32  	%r1076, %r1076, %r703;
	ld.global.u32 	%r704, [%rd6+264];
	xor.b32  	%r1075, %r1075, %r704;
	ld.global.u32 	%r705, [%rd6+268];
	xor.b32  	%r1074, %r1074, %r705;
	ld.global.u32 	%r706, [%rd6+272];
	xor.b32  	%r1073, %r1073, %r706;
	ld.global.u32 	%r707, [%rd6+276];
	xor.b32  	%r1072, %r1072, %r707;
$L__BB0_33:
	and.b32  	%r709, %r608, 16384;
	setp.eq.s32 	%p18, %r709, 0;
	@%p18 bra 	$L__BB0_35;
	ld.global.u32 	%r710, [%rd6+280];
	xor.b32  	%r1076, %r1076, %r710;
	ld.global.u32 	%r711, [%rd6+284];
	xor.b32  	%r1075, %r1075, %r711;
	ld.global.u32 	%r712, [%rd6+288];
	xor.b32  	%r1074, %r1074, %r712;
	ld.global.u32 	%r713, [%rd6+292];
	xor.b32  	%r1073, %r1073, %r713;
	ld.global.u32 	%r714, [%rd6+296];
	xor.b32  	%r1072, %r1072, %r714;
$L__BB0_35:
	and.b32  	%r716, %r608, 32768;
	setp.eq.s32 	%p19, %r716, 0;
	@%p19 bra 	$L__BB0_37;
	ld.global.u32 	%r717, [%rd6+300];
	xor.b32  	%r1076, %r1076, %r717;
	ld.global.u32 	%r718, [%rd6+304];
	xor.b32  	%r1075, %r1075, %r718;
	ld.global.u32 	%r719, [%rd6+308];
	xor.b32  	%r1074, %r1074, %r719;
	ld.global.u32 	%r720, [%rd6+312];
	xor.b32  	%r1073, %r1073, %r720;
	ld.global.u32 	%r721, [%rd6+316];
	xor.b32  	%r1072, %r1072, %r721;
$L__BB0_37:
	add.s32 	%r1071, %r1071, 16;
	setp.ne.s32 	%p20, %r1071, 32;
	@%p20 bra 	$L__BB0_5;
	mad.lo.s32 	%r722, %r1065, -31, %r20;
	add.s32 	%r1065, %r722, 1;
	setp.ne.s32 	%p21, %r1065, 5;
	@%p21 bra 	$L__BB0_4;
	st.local.u32 	[%rd1+4], %r1076;
	st.local.v2.u32 	[%rd1+8], {%r1075, %r1074};
	st.local.v2.u32 	[%rd1+16], {%r1073, %r1072};
	setp.eq.s64 	%p22, %rd4, 1;
	@%p22 bra 	$L__BB0_114;
	mov.b32 	%r1072, 0;
	mov.u32 	%r1073, %r1072;
	mov.u32 	%r1074, %r1072;
	mov.u32 	%r1075, %r1072;
	mov.u32 	%r1076, %r1072;
	mov.u32 	%r1157, %r1072;
$L__BB0_41:
	mul.wide.u32 	%rd17, %r1157, 4;
	add.s64 	%rd18, %rd1, %rd17;
	ld.local.u32 	%r195, [%rd18+4];
	shl.b32 	%r196, %r1157, 5;
	mov.b32 	%r1163, 0;
$L__BB0_42:
	.pragma "nounroll";
	shr.u32 	%r725, %r195, %r1163;
	and.b32  	%r726, %r725, 1;
	setp.eq.b32 	%p23, %r726, 1;
	not.pred 	%p24, %p23;
	add.s32 	%r727, %r196, %r1163;
	mul.lo.s32 	%r728, %r727, 5;
	mul.wide.u32 	%rd19, %r728, 4;
	add.s64 	%rd7, %rd5, %rd19;
	@%p24 bra 	$L__BB0_44;
	ld.global.u32 	%r729, [%rd7];
	xor.b32  	%r1076, %r1076, %r729;
	ld.global.u32 	%r730, [%rd7+4];
	xor.b32  	%r1075, %r1075, %r730;
	ld.global.u32 	%r731, [%rd7+8];
	xor.b32  	%r1074, %r1074, %r731;
	ld.global.u32 	%r732, [%rd7+12];
	xor.b32  	%r1073, %r1073, %r732;
	ld.global.u32 	%r733, [%rd7+16];
	xor.b32  	%r1072, %r1072, %r733;
$L__BB0_44:
	and.b32  	%r735, %r725, 2;
	setp.eq.s32 	%p25, %r735, 0;
	@%p25 bra 	$L__BB0_46;
	ld.global.u32 	%r736, [%rd7+20];
	xor.b32  	%r1076, %r1076, %r736;
	ld.global.u32 	%r737, [%rd7+24];
	xor.b32  	%r1075, %r1075, %r737;
	ld.global.u32 	%r738, [%rd7+28];
	xor.b32  	%r1074, %r1074, %r738;
	ld.global.u32 	%r739, [%rd7+32];
	xor.b32  	%r1073, %r1073, %r739;
	ld.global.u32 	%r740, [%rd7+36];
	xor.b32  	%r1072, %r1072, %r740;
$L__BB0_46:
	and.b32  	%r742, %r725, 4;
	setp.eq.s32 	%p26, %r742, 0;
	@%p26 bra 	$L__BB0_48;
	ld.global.u32 	%r743, [%rd7+40];
	xor.b32  	%r1076, %r1076, %r743;
	ld.global.u32 	%r744, [%rd7+44];
	xor.b32  	%r1075, %r1075, %r744;
	ld.global.u32 	%r745, [%rd7+48];
	xor.b32  	%r1074, %r1074, %r745;
	ld.global.u32 	%r746, [%rd7+52];
	xor.b32  	%r1073, %r1073, %r746;
	ld.global.u32 	%r747, [%rd7+56];
	xor.b32  	%r1072, %r1072, %r747;
$L__BB0_48:
	and.b32  	%r749, %r725, 8;
	setp.eq.s32 	%p27, %r749, 0;
	@%p27 bra 	$L__BB0_50;
	ld.global.u32 	%r750, [%rd7+60];
	xor.b32  	%r1076, %r1076, %r750;
	ld.global.u32 	%r751, [%rd7+64];
	xor.b32  	%r1075, %r1075, %r751;
	ld.global.u32 	%r752, [%rd7+68];
	xor.b32  	%r1074, %r1074, %r752;
	ld.global.u32 	%r753, [%rd7+72];
	xor.b32  	%r1073, %r1073, %r753;
	ld.global.u32 	%r754, [%rd7+76];
	xor.b32  	%r1072, %r1072, %r754;
$L__BB0_50:
	and.b32  	%r756, %r725, 16;
	setp.eq.s32 	%p28, %r756, 0;
	@%p28 bra 	$L__BB0_52;
	ld.global.u32 	%r757, [%rd7+80];
	xor.b32  	%r1076, %r1076, %r757;
	ld.global.u32 	%r758, [%rd7+84];
	xor.b32  	%r1075, %r1075, %r758;
	ld.global.u32 	%r759, [%rd7+88];
	xor.b32  	%r1074, %r1074, %r759;
	ld.global.u32 	%r760, [%rd7+92];
	xor.b32  	%r1073, %r1073, %r760;
	ld.global.u32 	%r761, [%rd7+96];
	xor.b32  	%r1072, %r1072, %r761;
$L__BB0_52:
	and.b32  	%r763, %r725, 32;
	setp.eq.s32 	%p29, %r763, 0;
	@%p29 bra 	$L__BB0_54;
	ld.global.u32 	%r764, [%rd7+100];
	xor.b32  	%r1076, %r1076, %r764;
	ld.global.u32 	%r765, [%rd7+104];
	xor.b32  	%r1075, %r1075, %r765;
	ld.global.u32 	%r766, [%rd7+108];
	xor.b32  	%r1074, %r1074, %r766;
	ld.global.u32 	%r767, [%rd7+112];
	xor.b32  	%r1073, %r1073, %r767;
	ld.global.u32 	%r768, [%rd7+116];
	xor.b32  	%r1072, %r1072, %r768;
$L__BB0_54:
	and.b32  	%r770, %r725, 64;
	setp.eq.s32 	%p30, %r770, 0;
	@%p30 bra 	$L__BB0_56;
	ld.global.u32 	%r771, [%rd7+120];
	xor.b32  	%r1076, %r1076, %r771;
	ld.global.u32 	%r772, [%rd7+124];
	xor.b32  	%r1075, %r1075, %r772;
	ld.global.u32 	%r773, [%rd7+128];
	xor.b32  	%r1074, %r1074, %r773;
	ld.global.u32 	%r774, [%rd7+132];
	xor.b32  	%r1073, %r1073, %r774;
	ld.global.u32 	%r775, [%rd7+136];
	xor.b32  	%r1072, %r1072, %r775;
$L__BB0_56:
	and.b32  	%r777, %r725, 128;
	setp.eq.s32 	%p31, %r777, 0;
	@%p31 bra 	$L__BB0_58;
	ld.global.u32 	%r778, [%rd7+140];
	xor.b32  	%r1076, %r1076, %r778;
	ld.global.u32 	%r779, [%rd7+144];
	xor.b32  	%r1075, %r1075, %r779;
	ld.global.u32 	%r780, [%rd7+148];
	xor.b32  	%r1074, %r1074, %r780;
	ld.global.u32 	%r781, [%rd7+152];
	xor.b32  	%r1073, %r1073, %r781;
	ld.global.u32 	%r782, [%rd7+156];
	xor.b32  	%r1072, %r1072, %r782;
$L__BB0_58:
	and.b32  	%r784, %r725, 256;
	setp.eq.s32 	%p32, %r784, 0;
	@%p32 bra 	$L__BB0_60;
	ld.global.u32 	%r785, [%rd7+160];
	xor.b32  	%r1076, %r1076, %r785;
	ld.global.u32 	%r786, [%rd7+164];
	xor.b32  	%r1075, %r1075, %r786;
	ld.global.u32 	%r787, [%rd7+168];
	xor.b32  	%r1074, %r1074, %r787;
	ld.global.u32 	%r788, [%rd7+172];
	xor.b32  	%r1073, %r1073, %r788;
	ld.global.u32 	%r789, [%rd7+176];
	xor.b32  	%r1072, %r1072, %r789;
$L__BB0_60:
	and.b32  	%r791, %r725, 512;
	setp.eq.s32 	%p33, %r791, 0;
	@%p33 bra 	$L__BB0_62;
	ld.global.u32 	%r792, [%rd7+180];
	xor.b32  	%r1076, %r1076, %r792;
	ld.global.u32 	%r793, [%rd7+184];
	xor.b32  	%r1075, %r1075, %r793;
	ld.global.u32 	%r794, [%rd7+188];
	xor.b32  	%r1074, %r1074, %r794;
	ld.global.u32 	%r795, [%rd7+192];
	xor.b32  	%r1073, %r1073, %r795;
	ld.global.u32 	%r796, [%rd7+196];
	xor.b32  	%r1072, %r1072, %r796;
$L__BB0_62:
	and.b32  	%r798, %r725, 1024;
	setp.eq.s32 	%p34, %r798, 0;
	@%p34 bra 	$L__BB0_64;
	ld.global.u32 	%r799, [%rd7+200];
	xor.b32  	%r1076, %r1076, %r799;
	ld.global.u32 	%r800, [%rd7+204];
	xor.b32  	%r1075, %r1075, %r800;
	ld.global.u32 	%r801, [%rd7+208];
	xor.b32  	%r1074, %r1074, %r801;
	ld.global.u32 	%r802, [%rd7+212];
	xor.b32  	%r1073, %r1073, %r802;
	ld.global.u32 	%r803, [%rd7+216];
	xor.b32  	%r1072, %r1072, %r803;
$L__BB0_64:
	and.b32  	%r805, %r725, 2048;
	setp.eq.s32 	%p35, %r805, 0;
	@%p35 bra 	$L__BB0_66;
	ld.global.u32 	%r806, [%rd7+220];
	xor.b32  	%r1076, %r1076, %r806;
	ld.global.u32 	%r807, [%rd7+224];
	xor.b32  	%r1075, %r1075, %r807;
	ld.global.u32 	%r808, [%rd7+228];
	xor.b32  	%r1074, %r1074, %r808;
	ld.global.u32 	%r809, [%rd7+232];
	xor.b32  	%r1073, %r1073, %r809;
	ld.global.u32 	%r810, [%rd7+236];
	xor.b32  	%r1072, %r1072, %r810;
$L__BB0_66:
	and.b32  	%r812, %r725, 4096;
	setp.eq.s32 	%p36, %r812, 0;
	@%p36 bra 	$L__BB0_68;
	ld.global.u32 	%r813, [%rd7+240];
	xor.b32  	%r1076, %r1076, %r813;
	ld.global.u32 	%r814, [%rd7+244];
	xor.b32  	%r1075, %r1075, %r814;
	ld.global.u32 	%r815, [%rd7+248];
	xor.b32  	%r1074, %r1074, %r815;
	ld.global.u32 	%r816, [%rd7+252];
	xor.b32  	%r1073, %r1073, %r816;
	ld.global.u32 	%r817, [%rd7+256];
	xor.b32  	%r1072, %r1072, %r817;
$L__BB0_68:
	and.b32  	%r819, %r725, 8192;
	setp.eq.s32 	%p37, %r819, 0;
	@%p37 bra 	$L__BB0_70;
	ld.global.u32 	%r820, [%rd7+260];
	xor.b32  	%r1076, %r1076, %r820;
	ld.global.u32 	%r821, [%rd7+264];
	xor.b32  	%r1075, %r1075, %r821;
	ld.global.u32 	%r822, [%rd7+268];
	xor.b32  	%r1074, %r1074, %r822;
	ld.global.u32 	%r823, [%rd7+272];
	xor.b32  	%r1073, %r1073, %r823;
	ld.global.u32 	%r824, [%rd7+276];
	xor.b32  	%r1072, %r1072, %r824;
$L__BB0_70:
	and.b32  	%r826, %r725, 16384;
	setp.eq.s32 	%p38, %r826, 0;
	@%p38 bra 	$L__BB0_72;
	ld.global.u32 	%r827, [%rd7+280];
	xor.b32  	%r1076, %r1076, %r827;
	ld.global.u32 	%r828, [%rd7+284];
	xor.b32  	%r1075, %r1075, %r828;
	ld.global.u32 	%r829, [%rd7+288];
	xor.b32  	%r1074, %r1074, %r829;
	ld.global.u32 	%r830, [%rd7+292];
	xor.b32  	%r1073, %r1073, %r830;
	ld.global.u32 	%r831, [%rd7+296];
	xor.b32  	%r1072, %r1072, %r831;
$L__BB0_72:
	and.b32  	%r833, %r725, 32768;
	setp.eq.s32 	%p39, %r833, 0;
	@%p39 bra 	$L__BB0_74;
	ld.global.u32 	%r834, [%rd7+300];
	xor.b32  	%r1076, %r1076, %r834;
	ld.global.u32 	%r835, [%rd7+304];
	xor.b32  	%r1075, %r1075, %r835;
	ld.global.u32 	%r836, [%rd7+308];
	xor.b32  	%r1074, %r1074, %r836;
	ld.global.u32 	%r837, [%rd7+312];
	xor.b32  	%r1073, %r1073, %r837;
	ld.global.u32 	%r838, [%rd7+316];
	xor.b32  	%r1072, %r1072, %r838;
$L__BB0_74:
	add.s32 	%r1163, %r1163, 16;
	setp.ne.s32 	%p40, %r1163, 32;
	@%p40 bra 	$L__BB0_42;
	mad.lo.s32 	%r839, %r1157, -31, %r196;
	add.s32 	%r1157, %r839, 1;
	setp.ne.s32 	%p41, %r1157, 5;
	@%p41 bra 	$L__BB0_41;
	st.local.u32 	[%rd1+4], %r1076;
	st.local.v2.u32 	[%rd1+8], {%r1075, %r1074};
	st.local.v2.u32 	[%rd1+16], {%r1073, %r1072};
	setp.ne.s64 	%p42, %rd4, 3;
	@%p42 bra 	$L__BB0_114;
	mov.b32 	%r1072, 0;
	mov.u32 	%r1073, %r1072;
	mov.u32 	%r1074, %r1072;
	mov.u32 	%r1075, %r1072;
	mov.u32 	%r1076, %r1072;
	mov.u32 	%r1249, %r1072;
$L__BB0_78:
	mul.wide.u32 	%rd20, %r1249, 4;
	add.s64 	%rd21, %rd1, %rd20;
	ld.local.u32 	%r371, [%rd21+4];
	shl.b32 	%r372, %r1249, 5;
	mov.b32 	%r1255, 0;
$L__BB0_79:
	.pragma "nounroll";
	shr.u32 	%r842, %r371, %r1255;
	and.b32  	%r843, %r842, 1;
	setp.eq.b32 	%p43, %r843, 1;
	not.pred 	%p44, %p43;
	add.s32 	%r844, %r372, %r1255;
	mul.lo.s32 	%r845, %r844, 5;
	mul.wide.u32 	%rd22, %r845, 4;
	add.s64 	%rd8, %rd5, %rd22;
	@%p44 bra 	$L__BB0_81;
	ld.global.u32 	%r846, [%rd8];
	xor.b32  	%r1076, %r1076, %r846;
	ld.global.u32 	%r847, [%rd8+4];
	xor.b32  	%r1075, %r1075, %r847;
	ld.global.u32 	%r848, [%rd8+8];
	xor.b32  	%r1074, %r1074, %r848;
	ld.global.u32 	%r849, [%rd8+12];
	xor.b32  	%r1073, %r1073, %r849;
	ld.global.u32 	%r850, [%rd8+16];
	xor.b32  	%r1072, %r1072, %r850;
$L__BB0_81:
	and.b32  	%r852, %r842, 2;
	setp.eq.s32 	%p45, %r852, 0;
	@%p45 bra 	$L__BB0_83;
	ld.global.u32 	%r853, [%rd8+20];
	xor.b32  	%r1076, %r1076, %r853;
	ld.global.u32 	%r854, [%rd8+24];
	xor.b32  	%r1075, %r1075, %r854;
	ld.global.u32 	%r855, [%rd8+28];
	xor.b32  	%r1074, %r1074, %r855;
	ld.global.u32 	%r856, [%rd8+32];
	xor.b32  	%r1073, %r1073, %r856;
	ld.global.u32 	%r857, [%rd8+36];
	xor.b32  	%r1072, %r1072, %r857;
$L__BB0_83:
	and.b32  	%r859, %r842, 4;
	setp.eq.s32 	%p46, %r859, 0;
	@%p46 bra 	$L__BB0_85;
	ld.global.u32 	%r860, [%rd8+40];
	xor.b32  	%r1076, %r1076, %r860;
	ld.global.u32 	%r861, [%rd8+44];
	xor.b32  	%r1075, %r1075, %r861;
	ld.global.u32 	%r862, [%rd8+48];
	xor.b32  	%r1074, %r1074, %r862;
	ld.global.u32 	%r863, [%rd8+52];
	xor.b32  	%r1073, %r1073, %r863;
	ld.global.u32 	%r864, [%rd8+56];
	xor.b32  	%r1072, %r1072, %r864;
$L__BB0_85:
	and.b32  	%r866, %r842, 8;
	setp.eq.s32 	%p47, %r866, 0;
	@%p47 bra 	$L__BB0_87;
	ld.global.u32 	%r867, [%rd8+60];
	xor.b32  	%r1076, %r1076, %r867;
	ld.global.u32 	%r868, [%rd8+64];
	xor.b32  	%r1075, %r1075, %r868;
	ld.global.u32 	%r869, [%rd8+68];
	xor.b32  	%r1074, %r1074, %r869;
	ld.global.u32 	%r870, [%rd8+72];
	xor.b32  	%r1073, %r1073, %r870;
	ld.global.u32 	%r871, [%rd8+76];
	xor.b32  	%r1072, %r1072, %r871;
$L__BB0_87:
	and.b32  	%r873, %r842, 16;
	setp.eq.s32 	%p48, %r873, 0;
	@%p48 bra 	$L__BB0_89;
	ld.global.u32 	%r874, [%rd8+80];
	xor.b32  	%r1076, %r1076, %r874;
	ld.global.u32 	%r875, [%rd8+84];
	xor.b32  	%r1075, %r1075, %r875;
	ld.global.u32 	%r876, [%rd8+88];
	xor.b32  	%r1074, %r1074, %r876;
	ld.global.u32 	%r877, [%rd8+92];
	xor.b32  	%r1073, %r1073, %r877;
	ld.global.u32 	%r878, [%rd8+96];
	xor.b32  	%r1072, %r1072, %r878;
$L__BB0_89:
	and.b32  	%r880, %r842, 32;
	setp.eq.s32 	%p49, %r880, 0;
	@%p49 bra 	$L__BB0_91;
	ld.global.u32 	%r881, [%rd8+100];
	xor.b32  	%r1076, %r1076, %r881;
	ld.global.u32 	%r882, [%rd8+104];
	xor.b32  	%r1075, %r1075, %r882;
	ld.global.u32 	%r883, [%rd8+108];
	xor.b32  	%r1074, %r1074, %r883;
	ld.global.u32 	%r884, [%rd8+112];
	xor.b32  	%r1073, %r1073, %r884;
	ld.global.u32 	%r885, [%rd8+116];
	xor.b32  	%r1072, %r1072, %r885;
$L__BB0_91:
	and.b32  	%r887, %r842, 64;
	setp.eq.s32 	%p50, %r887, 0;
	@%p50 bra 	$L__BB0_93;
	ld.global.u32 	%r888, [%rd8+120];
	xor.b32  	%r1076, %r1076, %r888;
	ld.global.u32 	%r889, [%rd8+124];
	xor.b32  	%r1075, %r1075, %r889;
	ld.global.u32 	%r890, [%rd8+128];
	xor.b32  	%r1074, %r1074, %r890;
	ld.global.u32 	%r891, [%rd8+132];
	xor.b32  	%r1073, %r1073, %r891;
	ld.global.u32 	%r892, [%rd8+136];
	xor.b32  	%r1072, %r1072, %r892;
$L__BB0_93:
	and.b32  	%r894, %r842, 128;
	setp.eq.s32 	%p51, %r894, 0;
	@%p51 bra 	$L__BB0_95;
	ld.global.u32 	%r895, [%rd8+140];
	xor.b32  	%r1076, %r1076, %r895;
	ld.global.u32 	%r896, [%rd8+144];
	xor.b32  	%r1075, %r1075, %r896;
	ld.global.u32 	%r897, [%rd8+148];
	xor.b32  	%r1074, %r1074, %r897;
	ld.global.u32 	%r898, [%rd8+152];
	xor.b32  	%r1073, %r1073, %r898;
	ld.global.u32 	%r899, [%rd8+156];
	xor.b32  	%r1072, %r1072, %r899;
$L__BB0_95:
	and.b32  	%r901, %r842, 256;
	setp.eq.s32 	%p52, %r901, 0;
	@%p52 bra 	$L__BB0_97;
	ld.global.u32 	%r902, [%rd8+160];
	xor.b32  	%r1076, %r1076, %r902;
	ld.global.u32 	%r903, [%rd8+164];
	xor.b32  	%r1075, %r1075, %r903;
	ld.global.u32 	%r904, [%rd8+168];
	xor.b32  	%r1074, %r1074, %r904;
	ld.global.u32 	%r905, [%rd8+172];
	xor.b32  	%r1073, %r1073, %r905;
	ld.global.u32 	%r906, [%rd8+176];
	xor.b32  	%r1072, %r1072, %r906;
$L__BB0_97:
	and.b32  	%r908, %r842, 512;
	setp.eq.s32 	%p53, %r908, 0;
	@%p53 bra 	$L__BB0_99;
	ld.global.u32 	%r909, [%rd8+180];
	xor.b32  	%r1076, %r1076, %r909;
	ld.global.u32 	%r910, [%rd8+184];
	xor.b32  	%r1075, %r1075, %r910;
	ld.global.u32 	%r911, [%rd8+188];
	xor.b32  	%r1074, %r1074, %r911;
	ld.global.u32 	%r912, [%rd8+192];
	xor.b32  	%r1073, %r1073, %r912;
	ld.global.u32 	%r913, [%rd8+196];
	xor.b32  	%r1072, %r1072, %r913;
$L__BB0_99:
	and.b32  	%r915, %r842, 1024;
	setp.eq.s32 	%p54, %r915, 0;
	@%p54 bra 	$L__BB0_101;
	ld.global.u32 	%r916, [%rd8+200];
	xor.b32  	%r1076, %r1076, %r916;
	ld.global.u32 	%r917, [%rd8+204];
	xor.b32  	%r1075, %r1075, %r917;
	ld.global.u32 	%r918, [%rd8+208];
	xor.b32  	%r1074, %r1074, %r918;
	ld.global.u32 	%r919, [%rd8+212];
	xor.b32  	%r1073, %r1073, %r919;
	ld.global.u32 	%r920, [%rd8+216];
	xor.b32  	%r1072, %r1072, %r920;
$L__BB0_101:
	and.b32  	%r922, %r842, 2048;
	setp.eq.s32 	%p55, %r922, 0;
	@%p55 bra 	$L__BB0_103;
	ld.global.u32 	%r923, [%rd8+220];
	xor.b32  	%r1076, %r1076, %r923;
	ld.global.u32 	%r924, [%rd8+224];
	xor.b32  	%r1075, %r1075, %r924;
	ld.global.u32 	%r925, [%rd8+228];
	xor.b32  	%r1074, %r1074, %r925;
	ld.global.u32 	%r926, [%rd8+232];
	xor.b32  	%r1073, %r1073, %r926;
	ld.global.u32 	%r927, [%rd8+236];
	xor.b32  	%r1072, %r1072, %r927;
$L__BB0_103:
	and.b32  	%r929, %r842, 4096;
	setp.eq.s32 	%p56, %r929, 0;
	@%p56 bra 	$L__BB0_105;
	ld.global.u32 	%r930, [%rd8+240];
	xor.b32  	%r1076, %r1076, %r930;
	ld.global.u32 	%r931, [%rd8+244];
	xor.b32  	%r1075, %r1075, %r931;
	ld.global.u32 	%r932, [%rd8+248];
	xor.b32  	%r1074, %r1074, %r932;
	ld.global.u32 	%r933, [%rd8+252];
	xor.b32  	%r1073, %r1073, %r933;
	ld.global.u32 	%r934, [%rd8+256];
	xor.b32  	%r1072, %r1072, %r934;
$L__BB0_105:
	and.b32  	%r936, %r842, 8192;
	setp.eq.s32 	%p57, %r936, 0;
	@%p57 bra 	$L__BB0_107;
	ld.global.u32 	%r937, [%rd8+260];
	xor.b32  	%r1076, %r1076, %r937;
	ld.global.u32 	%r938, [%rd8+264];
	xor.b32  	%r1075, %r1075, %r938;
	ld.global.u32 	%r939, [%rd8+268];
	xor.b32  	%r1074, %r1074, %r939;
	ld.global.u32 	%r940, [%rd8+272];
	xor.b32  	%r1073, %r1073, %r940;
	ld.global.u32 	%r941, [%rd8+276];
	xor.b32  	%r1072, %r1072, %r941;
$L__BB0_107:
	and.b32  	%r943, %r842, 16384;
	setp.eq.s32 	%p58, %r943, 0;
	@%p58 bra 	$L__BB0_109;
	ld.global.u32 	%r944, [%rd8+280];
	xor.b32  	%r1076, %r1076, %r944;
	ld.global.u32 	%r945, [%rd8+284];
	xor.b32  	%r1075, %r1075, %r945;
	ld.global.u32 	%r946, [%rd8+288];
	xor.b32  	%r1074, %r1074, %r946;
	ld.global.u32 	%r947, [%rd8+292];
	xor.b32  	%r1073, %r1073, %r947;
	ld.global.u32 	%r948, [%rd8+296];
	xor.b32  	%r1072, %r1072, %r948;
$L__BB0_109:
	and.b32  	%r950, %r842, 32768;
	setp.eq.s32 	%p59, %r950, 0;
	@%p59 bra 	$L__BB0_111;
	ld.global.u32 	%r951, [%rd8+300];
	xor.b32  	%r1076, %r1076, %r951;
	ld.global.u32 	%r952, [%rd8+304];
	xor.b32  	%r1075, %r1075, %r952;
	ld.global.u32 	%r953, [%rd8+308];
	xor.b32  	%r1074, %r1074, %r953;
	ld.global.u32 	%r954, [%rd8+312];
	xor.b32  	%r1073, %r1073, %r954;
	ld.global.u32 	%r955, [%rd8+316];
	xor.b32  	%r1072, %r1072, %r955;
$L__BB0_111:
	add.s32 	%r1255, %r1255, 16;
	setp.ne.s32 	%p60, %r1255, 32;
	@%p60 bra 	$L__BB0_79;
	mad.lo.s32 	%r956, %r1249, -31, %r372;
	add.s32 	%r1249, %r956, 1;
	setp.ne.s32 	%p61, %r1249, 5;
	@%p61 bra 	$L__BB0_78;
	st.local.u32 	[%rd1+4], %r1076;
	st.local.v2.u32 	[%rd1+8], {%r1075, %r1074};
	st.local.v2.u32 	[%rd1+16], {%r1073, %r1072};
$L__BB0_114:
	shr.u64 	%rd24, %rd3, 2;
	add.s32 	%r1059, %r1059, 1;
	setp.gt.u64 	%p62, %rd3, 3;
	@%p62 bra 	$L__BB0_2;
$L__BB0_115:
	setp.eq.s32 	%p63, %r595, 0;
	mov.b32 	%r1370, 0;
	@%p63 bra 	$L__BB0_123;
	and.b32  	%r552, %r595, 3;
	setp.lt.u32 	%p64, %r595, 4;
	mov.b32 	%r1370, 0;
	@%p64 bra 	$L__BB0_120;
	and.b32  	%r961, %r595, -4;
	neg.s32 	%r1346, %r961;
	mov.b32 	%r1370, 0;
$L__BB0_118:
	shr.u32 	%r962, %r1076, 2;
	xor.b32  	%r963, %r962, %r1076;
	shl.b32 	%r964, %r1072, 4;
	shl.b32 	%r965, %r963, 1;
	xor.b32  	%r966, %r965, %r964;
	xor.b32  	%r967, %r966, %r963;
	xor.b32  	%r968, %r967, %r1072;
	add.s32 	%r969, %r1347, -638133224;
	add.s32 	%r970, %r969, %r968;
	add.s32 	%r971, %r970, 362437;
	cvt.rn.f32.u32 	%f1, %r971;
	fma.rn.f32 	%f2, %f1, 0f2F800000, 0f2F000000;
	mul.f32 	%f3, %f2, 0f47C80000;
	shr.u32 	%r972, %r1075, 2;
	xor.b32  	%r973, %r972, %r1075;
	shl.b32 	%r974, %r968, 4;
	shl.b32 	%r975, %r973, 1;
	xor.b32  	%r976, %r975, %r974;
	xor.b32  	%r977, %r976, %r973;
	xor.b32  	%r978, %r977, %r968;
	add.s32 	%r979, %r969, %r978;
	add.s32 	%r980, %r979, 724874;
	cvt.rn.f32.u32 	%f4, %r980;
	fma.rn.f32 	%f5, %f4, 0f2F800000, 0f2F000000;
	mul.f32 	%f6, %f5, 0f47C80000;
	mul.f32 	%f7, %f6, %f6;
	mul.f32 	%f8, %f3, %f3;
	mov.f32 	%f9, 0f501C4000;
	sub.f32 	%f10, %f9, %f8;
	setp.le.f32 	%p65, %f7, %f10;
	selp.u32 	%r981, 1, 0, %p65;
	add.s32 	%r982, %r1370, %r981;
	shr.u32 	%r983, %r1074, 2;
	xor.b32  	%r984, %r983, %r1074;
	shl.b32 	%r985, %r978, 4;
	shl.b32 	%r986, %r984, 1;
	xor.b32  	%r987, %r986, %r985;
	xor.b32  	%r988, %r987, %r984;
	xor.b32  	%r989, %r988, %r978;
	add.s32 	%r990, %r969, %r989;
	add.s32 	%r991, %r990, 1087311;
	cvt.rn.f32.u32 	%f11, %r991;
	fma.rn.f32 	%f12, %f11, 0f2F800000, 0f2F000000;
	mul.f32 	%f13, %f12, 0f47C80000;
	shr.u32 	%r992, %r1073, 2;
	xor.b32  	%r993, %r992, %r1073;
	shl.b32 	%r994, %r989, 4;
	shl.b32 	%r995, %r993, 1;
	xor.b32  	%r996, %r995, %r994;
	xor.b32  	%r997, %r996, %r993;
	xor.b32  	%r1076, %r997, %r989;
	add.s32 	%r998, %r969, %r1076;
	add.s32 	%r999, %r998, 1449748;
	cvt.rn.f32.u32 	%f14, %r999;
	fma.rn.f32 	%f15, %f14, 0f2F800000, 0f2F000000;
	mul.f32 	%f16, %f15, 0f47C80000;
	mul.f32 	%f17, %f16, %f16;
	mul.f32 	%f18, %f13, %f13;
	sub.f32 	%f19, %f9, %f18;
	setp.le.f32 	%p66, %f17, %f19;
	selp.u32 	%r1000, 1, 0, %p66;
	add.s32 	%r1001, %r982, %r1000;
	shr.u32 	%r1002, %r1072, 2;
	xor.b32  	%r1003, %r1002, %r1072;
	shl.b32 	%r1004, %r1076, 4;
	shl.b32 	%r1005, %r1003, 1;
	xor.b32  	%r1006, %r1005, %r1004;
	xor.b32  	%r1007, %r1006, %r1003;
	xor.b32  	%r1075, %r1007, %r1076;
	add.s32 	%r1008, %r969, %r1075;
	add.s32 	%r1009, %r1008, 1812185;
	cvt.rn.f32.u32 	%f20, %r1009;
	fma.rn.f32 	%f21, %f20, 0f2F800000, 0f2F000000;
	mul.f32 	%f22, %f21, 0f47C80000;
	shr.u32 	%r1010, %r968, 2;
	xor.b32  	%r1011, %r1010, %r968;
	shl.b32 	%r1012, %r1075, 4;
	shl.b32 	%r1013, %r1011, 1;
	xor.b32  	%r1014, %r1013, %r1012;
	xor.b32  	%r1015, %r1014, %r1011;
	xor.b32  	%r1074, %r1015, %r1075;
	add.s32 	%r1016, %r969, %r1074;
	add.s32 	%r1017, %r1016, 2174622;
	cvt.rn.f32.u32 	%f23, %r1017;
	fma.rn.f32 	%f24, %f23, 0f2F800000, 0f2F000000;
	mul.f32 	%f25, %f24, 0f47C80000;
	mul.f32 	%f26, %f25, %f25;
	mul.f32 	%f27, %f22, %f22;
	sub.f32 	%f28, %f9, %f27;
	setp.le.f32 	%p67, %f26, %f28;
	selp.u32 	%r1018, 1, 0, %p67;
	add.s32 	%r1019, %r1001, %r1018;
	shr.u32 	%r1020, %r978, 2;
	xor.b32  	%r1021, %r1020, %r978;
	shl.b32 	%r1022, %r1074, 4;
	shl.b32 	%r1023, %r1021, 1;
	xor.b32  	%r1024, %r1023, %r1022;
	xor.b32  	%r1025, %r1024, %r1021;
	xor.b32  	%r1073, %r1025, %r1074;
	add.s32 	%r1026, %r969, %r1073;
	add.s32 	%r1027, %r1026, 2537059;
	cvt.rn.f32.u32 	%f29, %r1027;
	fma.rn.f32 	%f30, %f29, 0f2F800000, 0f2F000000;
	mul.f32 	%f31, %f30, 0f47C80000;
	shr.u32 	%r1028, %r989, 2;
	xor.b32  	%r1029, %r1028, %r989;
	shl.b32 	%r1030, %r1073, 4;
	shl.b32 	%r1031, %r1029, 1;
	xor.b32  	%r1032, %r1031, %r1030;
	xor.b32  	%r1033, %r1032, %r1029;
	xor.b32  	%r1072, %r1033, %r1073;
	add.s32 	%r1034, %r969, %r1072;
	add.s32 	%r1035, %r1034, 2899496;
	cvt.rn.f32.u32 	%f32, %r1035;
	fma.rn.f32 	%f33, %f32, 0f2F800000, 0f2F000000;
	mul.f32 	%f34, %f33, 0f47C80000;
	mul.f32 	%f35, %f34, %f34;
	mul.f32 	%f36, %f31, %f31;
	sub.f32 	%f37, %f9, %f36;
	setp.le.f32 	%p68, %f35, %f37;
	selp.u32 	%r1036, 1, 0, %p68;
	add.s32 	%r1370, %r1019, %r1036;
	add.s32 	%r1347, %r1347, 2899496;
	add.s32 	%r1346, %r1346, 4;
	setp.ne.s32 	%p69, %r1346, 0;
	@%p69 bra 	$L__BB0_118;
	add.s32 	%r1355, %r1347, -638133224;
$L__BB0_120:
	setp.eq.s32 	%p70, %r552, 0;
	@%p70 bra 	$L__BB0_123;
	add.s32 	%r1363, %r1355, 724874;
	neg.s32 	%r1362, %r552;
$L__BB0_122:
	.pragma "nounroll";
	mov.u32 	%r585, %r1074;
	mov.u32 	%r584, %r1073;
	mov.u32 	%r1074, %r1072;
	shr.u32 	%r1037, %r1076, 2;
	xor.b32  	%r1038, %r1037, %r1076;
	shl.b32 	%r1039, %r1074, 4;
	shl.b32 	%r1040, %r1038, 1;
	xor.b32  	%r1041, %r1040, %r1039;
	xor.b32  	%r1042, %r1041, %r1038;
	xor.b32  	%r1073, %r1042, %r1074;
	add.s32 	%r1043, %r1363, %r1073;
	add.s32 	%r1044, %r1043, -362437;
	cvt.rn.f32.u32 	%f38, %r1044;
	fma.rn.f32 	%f39, %f38, 0f2F800000, 0f2F000000;
	mul.f32 	%f40, %f39, 0f47C80000;
	shr.u32 	%r1045, %r1075, 2;
	xor.b32  	%r1046, %r1045, %r1075;
	shl.b32 	%r1047, %r1073, 4;
	shl.b32 	%r1048, %r1046, 1;
	xor.b32  	%r1049, %r1048, %r1047;
	xor.b32  	%r1050, %r1049, %r1046;
	xor.b32  	%r1072, %r1050, %r1073;
	add.s32 	%r1051, %r1363, %r1072;
	cvt.rn.f32.u32 	%f41, %r1051;
	fma.rn.f32 	%f42, %f41, 0f2F800000, 0f2F000000;
	mul.f32 	%f43, %f42, 0f47C80000;
	mul.f32 	%f44, %f43, %f43;
	mul.f32 	%f45, %f40, %f40;
	mov.f32 	%f46, 0f501C4000;
	sub.f32 	%f47, %f46, %f45;
	setp.le.f32 	%p71, %f44, %f47;
	selp.u32 	%r1052, 1, 0, %p71;
	add.s32 	%r1370, %r1370, %r1052;
	add.s32 	%r1363, %r1363, 724874;
	add.s32 	%r1362, %r1362, 1;
	setp.ne.s32 	%p72, %r1362, 0;
	mov.u32 	%r1075, %r584;
	mov.u32 	%r1076, %r585;
	@%p72 bra 	$L__BB0_122;
$L__BB0_123:
	cvta.to.global.u64 	%rd23, %rd10;
	atom.global.add.u32 	%r1053, [%rd23], %r1370;
	ret;

}
	// .globl	_Z4calcPjj
.visible .entry _Z4calcPjj(
	.param .u64 .ptr .align 1 _Z4calcPjj_param_0,
	.param .u32 _Z4calcPjj_param_1
)
{
	.local .align 8 .b8 	__local_depot1[48];
	.reg .b64 	%SP;
	.reg .b64 	%SPL;
	.reg .pred 	%p<64>;
	.reg .b32 	%r<1210>;
	.reg .b32 	%f<11>;
	.reg .b64 	%rd<25>;

	mov.u64 	%SPL, __local_depot1;
	ld.param.u64 	%rd10, [_Z4calcPjj_param_0];
	ld.param.u32 	%r545, [_Z4calcPjj_param_1];
	add.u64 	%rd1, %SPL, 0;
	mov.u32 	%r546, %ctaid.x;
	mov.u32 	%r547, %ntid.x;
	mov.u32 	%r548, %tid.x;
	mad.lo.s32 	%r1, %r546, %r547, %r548;
	xor.b32  	%r549, %r545, -1429050551;
	mul.lo.s32 	%r2, %r549, 1099087573;
	add.s32 	%r550, %r2, -638133224;
	add.s32 	%r944, %r2, 123456789;
	st.local.v2.u32 	[%rd1], {%r550, %r944};
	xor.b32  	%r943, %r2, 362436069;
	mov.b32 	%r551, -123459836;
	st.local.v2.u32 	[%rd1+8], {%r943, %r551};
	add.s32 	%r940, %r2, 5783321;
	mov.b32 	%r552, -589760388;
	st.local.v2.u32 	[%rd1+16], {%r552, %r940};
	setp.eq.s32 	%p1, %r1, 0;
	@%p1 bra 	$L__BB1_115;
	cvt.u64.u32 	%rd24, %r1;
	mov.b32 	%r927, 0;
$L__BB1_2:
	mov.u64 	%rd3, %rd24;
	and.b64  	%rd4, %rd3, 3;
	setp.eq.s64 	%p2, %rd4, 0;
	@%p2 bra 	$L__BB1_114;
	mul.wide.u32 	%rd12, %r927, 3200;
	mov.u64 	%rd13, precalc_xorwow_matrix;
	add.s64 	%rd5, %rd13, %rd12;
	mov.b32 	%r940, 0;
	mov.u32 	%r941, %r940;
	mov.u32 	%r942, %r940;
	mov.u32 	%r943, %r940;
	mov.u32 	%r944, %r940;
	mov.u32 	%r933, %r940;
$L__BB1_4:
	mul.wide.u32 	%rd14, %r933, 4;
	add.s64 	%rd15, %rd1, %rd14;
	ld.local.u32 	%r16, [%rd15+4];
	shl.b32 	%r17, %r933, 5;
	mov.b32 	%r939, 0;
$L__BB1_5:
	.pragma "nounroll";
	shr.u32 	%r556, %r16, %r939;
	and.b32  	%r557, %r556, 1;
	setp.eq.b32 	%p3, %r557, 1;
	not.pred 	%p4, %p3;
	add.s32 	%r558, %r17, %r939;
	mul.lo.s32 	%r559, %r558, 5;
	mul.wide.u32 	%rd16, %r559, 4;
	add.s64 	%rd6, %rd5, %rd16;
	@%p4 bra 	$L__BB1_7;
	ld.global.u32 	%r560, [%rd6];
	xor.b32  	%r944, %r944, %r560;
	ld.global.u32 	%r561, [%rd6+4];
	xor.b32  	%r943, %r943, %r561;
	ld.global.u32 	%r562, [%rd6+8];
	xor.b32  	%r942, %r942, %r562;
	ld.global.u32 	%r563, [%rd6+12];
	xor.b32  	%r941, %r941, %r563;
	ld.global.u32 	%r564, [%rd6+16];
	xor.b32  	%r940, %r940, %r564;
$L__BB1_7:
	and.b32  	%r566, %r556, 2;
	setp.eq.s32 	%p5, %r566, 0;
	@%p5 bra 	$L__BB1_9;
	ld.global.u32 	%r567, [%rd6+20];
	xor.b32  	%r944, %r944, %r567;
	ld.global.u32 	%r568, [%rd6+24];
	xor.b32  	%r943, %r943, %r568;
	ld.global.u32 	%r569, [%rd6+28];
	xor.b32  	%r942, %r942, %r569;
	ld.global.u32 	%r570, [%rd6+32];
	xor.b32  	%r941, %r941, %r570;
	ld.global.u32 	%r571, [%rd6+36];
	xor.b32  	%r940, %r940, %r571;
$L__BB1_9:
	and.b32  	%r573, %r556, 4;
	setp.eq.s32 	%p6, %r573, 0;
	@%p6 bra 	$L__BB1_11;
	ld.global.u32 	%r574, [%rd6+40];
	xor.b32  	%r944, %r944, %r574;
	ld.global.u32 	%r575, [%rd6+44];
	xor.b32  	%r943, %r943, %r575;
	ld.global.u32 	%r576, [%rd6+48];
	xor.b32  	%r942, %r942, %r576;
	ld.global.u32 	%r577, [%rd6+52];
	xor.b32  	%r941, %r941, %r577;
	ld.global.u32 	%r578, [%rd6+56];
	xor.b32  	%r940, %r940, %r578;
$L__BB1_11:
	and.b32  	%r580, %r556, 8;
	setp.eq.s32 	%p7, %r580, 0;
	@%p7 bra 	$L__BB1_13;
	ld.global.u32 	%r581, [%rd6+60];
	xor.b32  	%r944, %r944, %r581;
	ld.global.u32 	%r582, [%rd6+64];
	xor.b32  	%r943, %r943, %r582;
	ld.global.u32 	%r583, [%rd6+68];
	xor.b32  	%r942, %r942, %r583;
	ld.global.u32 	%r584, [%rd6+72];
	xor.b32  	%r941, %r941, %r584;
	ld.global.u32 	%r585, [%rd6+76];
	xor.b32  	%r940, %r940, %r585;
$L__BB1_13:
	and.b32  	%r587, %r556, 16;
	setp.eq.s32 	%p8, %r587, 0;
	@%p8 bra 	$L__BB1_15;
	ld.global.u32 	%r588, [%rd6+80];
	xor.b32  	%r944, %r944, %r588;
	ld.global.u32 	%r589, [%rd6+84];
	xor.b32  	%r943, %r943, %r589;
	ld.global.u32 	%r590, [%rd6+88];
	xor.b32  	%r942, %r942, %r590;
	ld.global.u32 	%r591, [%rd6+92];
	xor.b32  	%r941, %r941, %r591;
	ld.global.u32 	%r592, [%rd6+96];
	xor.b32  	%r940, %r940, %r592;
$L__BB1_15:
	and.b32  	%r594, %r556, 32;
	setp.eq.s32 	%p9, %r594, 0;
	@%p9 bra 	$L__BB1_17;
	ld.global.u32 	%r595, [%rd6+100];
	xor.b32  	%r944, %r944, %r595;
	ld.global.u32 	%r596, [%rd6+104];
	xor.b32  	%r943, %r943, %r596;
	ld.global.u32 	%r597, [%rd6+108];
	xor.b32  	%r942, %r942, %r597;
	ld.global.u32 	%r598, [%rd6+112];
	xor.b32  	%r941, %r941, %r598;
	ld.global.u32 	%r599, [%rd6+116];
	xor.b32  	%r940, %r940, %r599;
$L__BB1_17:
	and.b32  	%r601, %r556, 64;
	setp.eq.s32 	%p10, %r601, 0;
	@%p10 bra 	$L__BB1_19;
	ld.global.u32 	%r602, [%rd6+120];
	xor.b32  	%r944, %r944, %r602;
	ld.global.u32 	%r603, [%rd6+124];
	xor.b32  	%r943, %r943, %r603;
	ld.global.u32 	%r604, [%rd6+128];
	xor.b32  	%r942, %r942, %r604;
	ld.global.u32 	%r605, [%rd6+132];
	xor.b32  	%r941, %r941, %r605;
	ld.global.u32 	%r606, [%rd6+136];
	xor.b32  	%r940, %r940, %r606;
$L__BB1_19:
	and.b32  	%r608, %r556, 128;
	setp.eq.s32 	%p11, %r608, 0;
	@%p11 bra 	$L__BB1_21;
	ld.global.u32 	%r609, [%rd6+140];
	xor.b32  	%r944, %r944, %r609;
	ld.global.u32 	%r610, [%rd6+144];
	xor.b32  	%r943, %r943, %r610;
	ld.global.u32 	%r611, [%rd6+148];
	xor.b32  	%r942, %r942, %r611;
	ld.global.u32 	%r612, [%rd6+152];
	xor.b32  	%r941, %r941, %r612;
	ld.global.u32 	%r613, [%rd6+156];
	xor.b32  	%r940, %r940, %r613;
$L__BB1_21:
	and.b32  	%r615, %r556, 256;
	setp.eq.s32 	%p12, %r615, 0;
	@%p12 bra 	$L__BB1_23;
	ld.global.u32 	%r616, [%rd6+160];
	xor.b32  	%r944, %r944, %r616;
	ld.global.u32 	%r617, [%rd6+164];
	xor.b32  	%r943, %r943, %r617;
	ld.global.u32 	%r618, [%rd6+168];
	xor.b32  	%r942, %r942, %r618;
	ld.global.u32 	%r619, [%rd6+172];
	xor.b32  	%r941, %r941, %r619;
	ld.global.u32 	%r620, [%rd6+176];
	xor.b32  	%r940, %r940, %r620;
$L__BB1_23:
	and.b32  	%r622, %r556, 512;
	setp.eq.s32 	%p13, %r622, 0;
	@%p13 bra 	$L__BB1_25;
	ld.global.u32 	%r623, [%rd6+180];
	xor.b32  	%r944, %r944, %r623;
	ld.global.u32 	%r624, [%rd6+184];
	xor.b32  	%r943, %r943, %r624;
	ld.global.u32 	%r625, [%rd6+188];
	xor.b32  	%r942, %r942, %r625;
	ld.global.u32 	%r626, [%rd6+192];
	xor.b32  	%r941, %r941, %r626;
	ld.global.u32 	%r627, [%rd6+196];
	xor.b32  	%r940, %r940, %r627;
$L__BB1_25:
	and.b32  	%r629, %r556, 1024;
	setp.eq.s32 	%p14, %r629, 0;
	@%p14 bra 	$L__BB1_27;
	ld.global.u32 	%r630, [%rd6+200];
	xor.b32  	%r944, %r944, %r630;
	ld.global.u32 	%r631, [%rd6+204];
	xor.b32  	%r943, %r943, %r631;
	ld.global.u32 	%r632, [%rd6+208];
	xor.b32  	%r942, %r942, %r632;
	ld.global.u32 	%r633, [%rd6+212];
	xor.b32  	%r941, %r941, %r633;
	ld.global.u32 	%r634, [%rd6+216];
	xor.b32  	%r940, %r940, %r634;
$L__BB1_27:
	and.b32  	%r636, %r556, 2048;
	setp.eq.s32 	%p15, %r636, 0;
	@%p15 bra 	$L__BB1_29;
	ld.global.u32 	%r637, [%rd6+220];
	xor.b32  	%r944, %r944, %r637;
	ld.global.u32 	%r638, [%rd6+224];
	xor.b32  	%r943, %r943, %r638;
	ld.global.u32 	%r639, [%rd6+228];
	xor.b32  	%r942, %r942, %r639;
	ld.global.u32 	%r640, [%rd6+232];
	xor.b32  	%r941, %r941, %r640;
	ld.global.u32 	%r641, [%rd6+236];
	xor.b32  	%r940, %r940, %r641;
$L__BB1_29:
	and.b32  	%r643, %r556, 4096;
	setp.eq.s32 	%p16, %r643, 0;
	@%p16 bra 	$L__BB1_31;
	ld.global.u32 	%r644, [%rd6+240];
	xor.b32  	%r944, %r944, %r644;
	ld.global.u32 	%r645, [%rd6+244];
	xor.b32  	%r943, %r943, %r645;
	ld.global.u32 	%r646, [%rd6+248];
	xor.b32  	%r942, %r942, %r646;
	ld.global.u32 	%r647, [%rd6+252];
	xor.b32  	%r941, %r941, %r647;
	ld.global.u32 	%r648, [%rd6+256];
	xor.b32  	%r940, %r940, %r648;
$L__BB1_31:
	and.b32  	%r650, %r556, 8192;
	setp.eq.s32 	%p17, %r650, 0;
	@%p17 bra 	$L__BB1_33;
	ld.global.u32 	%r651, [%rd6+260];
	xor.b32  	%r944, %r944, %r651;
	ld.global.u32 	%r652, [%rd6+264];
	xor.b32  	%r943, %r943, %r652;
	ld.global.u32 	%r653, [%rd6+268];
	xor.b32  	%r942, %r942, %r653;
	ld.global.u32 	%r654, [%rd6+272];
	xor.b32  	%r941, %r941, %r654;
	ld.global.u32 	%r655, [%rd6+276];
	xor.b32  	%r940, %r940, %r655;
$L__BB1_33:
	and.b32  	%r657, %r556, 16384;
	setp.eq.s32 	%p18, %r657, 0;
	@%p18 bra 	$L__BB1_35;
	ld.global.u32 	%r658, [%rd6+280];
	xor.b32  	%r944, %r944, %r658;
	ld.global.u32 	%r659, [%rd6+284];
	xor.b32  	%r943, %r943, %r659;
	ld.global.u32 	%r660, [%rd6+288];
	xor.b32  	%r942, %r942, %r660;
	ld.global.u32 	%r661, [%rd6+292];
	xor.b32  	%r941, %r941, %r661;
	ld.global.u32 	%r662, [%rd6+296];
	xor.b32  	%r940, %r940, %r662;
$L__BB1_35:
	and.b32  	%r664, %r556, 32768;
	setp.eq.s32 	%p19, %r664, 0;
	@%p19 bra 	$L__BB1_37;
	ld.global.u32 	%r665, [%rd6+300];
	xor.b32  	%r944, %r944, %r665;
	ld.global.u32 	%r666, [%rd6+304];
	xor.b32  	%r943, %r943, %r666;
	ld.global.u32 	%r667, [%rd6+308];
	xor.b32  	%r942, %r942, %r667;
	ld.global.u32 	%r668, [%rd6+312];
	xor.b32  	%r941, %r941, %r668;
	ld.global.u32 	%r669, [%rd6+316];
	xor.b32  	%r940, %r940, %r669;
$L__BB1_37:
	add.s32 	%r939, %r939, 16;
	setp.ne.s32 	%p20, %r939, 32;
	@%p20 bra 	$L__BB1_5;
	mad.lo.s32 	%r670, %r933, -31, %r17;
	add.s32 	%r933, %r670, 1;
	setp.ne.s32 	%p21, %r933, 5;
	@%p21 bra 	$L__BB1_4;
	st.local.u32 	[%rd1+4], %r944;
	st.local.v2.u32 	[%rd1+8], {%r943, %r942};
	st.local.v2.u32 	[%rd1+16], {%r941, %r940};
	setp.eq.s64 	%p22, %rd4, 1;
	@%p22 bra 	$L__BB1_114;
	mov.b32 	%r940, 0;
	mov.u32 	%r1033, %r940;
	mov.u32 	%r1034, %r940;
	mov.u32 	%r943, %r940;
	mov.u32 	%r944, %r940;
	mov.u32 	%r1025, %r940;
$L__BB1_41:
	mul.wide.u32 	%rd17, %r1025, 4;
	add.s64 	%rd18, %rd1, %rd17;
	ld.local.u32 	%r192, [%rd18+4];
	shl.b32 	%r193, %r1025, 5;
	mov.b32 	%r1031, 0;
$L__BB1_42:
	.pragma "nounroll";
	shr.u32 	%r673, %r192, %r1031;
	and.b32  	%r674, %r673, 1;
	setp.eq.b32 	%p23, %r674, 1;
	not.pred 	%p24, %p23;
	add.s32 	%r675, %r193, %r1031;
	mul.lo.s32 	%r676, %r675, 5;
	mul.wide.u32 	%rd19, %r676, 4;
	add.s64 	%rd7, %rd5, %rd19;
	@%p24 bra 	$L__BB1_44;
	ld.global.u32 	%r677, [%rd7];
	xor.b32  	%r944, %r944, %r677;
	ld.global.u32 	%r678, [%rd7+4];
	xor.b32  	%r943, %r943, %r678;
	ld.global.u32 	%r679, [%rd7+8];
	xor.b32  	%r1034, %r1034, %r679;
	ld.global.u32 	%r680, [%rd7+12];
	xor.b32  	%r1033, %r1033, %r680;
	ld.global.u32 	%r681, [%rd7+16];
	xor.b32  	%r940, %r940, %r681;
$L__BB1_44:
	and.b32  	%r683, %r673, 2;
	setp.eq.s32 	%p25, %r683, 0;
	@%p25 bra 	$L__BB1_46;
	ld.global.u32 	%r684, [%rd7+20];
	xor.b32  	%r944, %r944, %r684;
	ld.global.u32 	%r685, [%rd7+24];
	xor.b32  	%r943, %r943, %r685;
	ld.global.u32 	%r686, [%rd7+28];
	xor.b32  	%r1034, %r1034, %r686;
	ld.global.u32 	%r687, [%rd7+32];
	xor.b32  	%r1033, %r1033, %r687;
	ld.global.u32 	%r688, [%rd7+36];
	xor.b32  	%r940, %r940, %r688;
$L__BB1_46:
	and.b32  	%r690, %r673, 4;
	setp.eq.s32 	%p26, %r690, 0;
	@%p26 bra 	$L__BB1_48;
	ld.global.u32 	%r691, [%rd7+40];
	xor.b32  	%r944, %r944, %r691;
	ld.global.u32 	%r692, [%rd7+44];
	xor.b32  	%r943, %r943, %r692;
	ld.global.u32 	%r693, [%rd7+48];
	xor.b32  	%r1034, %r1034, %r693;
	ld.global.u32 	%r694, [%rd7+52];
	xor.b32  	%r1033, %r1033, %r694;
	ld.global.u32 	%r695, [%rd7+56];
	xor.b32  	%r940, %r940, %r695;
$L__BB1_48:
	and.b32  	%r697, %r673, 8;
	setp.eq.s32 	%p27, %r697, 0;
	@%p27 bra 	$L__BB1_50;
	ld.global.u32 	%r698, [%rd7+60];
	xor.b32  	%r944, %r944, %r698;
	ld.global.u32 	%r699, [%rd7+64];
	xor.b32  	%r943, %r943, %r699;
	ld.global.u32 	%r700, [%rd7+68];
	xor.b32  	%r1034, %r1034, %r700;
	ld.global.u32 	%r701, [%rd7+72];
	xor.b32  	%r1033, %r1033, %r701;
	ld.global.u32 	%r702, [%rd7+76];
	xor.b32  	%r940, %r940, %r702;
$L__BB1_50:
	and.b32  	%r704, %r673, 16;
	setp.eq.s32 	%p28, %r704, 0;
	@%p28 bra 	$L__BB1_52;
	ld.global.u32 	%r705, [%rd7+80];
	xor.b32  	%r944, %r944, %r705;
	ld.global.u32 	%r706, [%rd7+84];
	xor.b32  	%r943, %r943, %r706;
	ld.global.u32 	%r707, [%rd7+88];
	xor.b32  	%r1034, %r1034, %r707;
	ld.global.u32 	%r708, [%rd7+92];
	xor.b32  	%r1033, %r1033, %r708;
	ld.global.u32 	%r709, [%rd7+96];
	xor.b32  	%r940, %r940, %r709;
$L__BB1_52:
	and.b32  	%r711, %r673, 32;
	setp.eq.s32 	%p29, %r711, 0;
	@%p29 bra 	$L__BB1_54;
	ld.global.u32 	%r712, [%rd7+100];
	xor.b32  	%r944, %r944, %r712;
	ld.global.u32 	%r713, [%rd7+104];
	xor.b32  	%r943, %r943, %r713;
	ld.global.u32 	%r714, [%rd7+108];
	xor.b32  	%r1034, %r1034, %r714;
	ld.global.u32 	%r715, [%rd7+112];
	xor.b32  	%r1033, %r1033, %r715;
	ld.global.u32 	%r716, [%rd7+116];
	xor.b32  	%r940, %r940, %r716;
$L__BB1_54:
	and.b32  	%r718, %r673, 64;
	setp.eq.s32 	%p30, %r718, 0;
	@%p30 bra 	$L__BB1_56;
	ld.global.u32 	%r719, [%rd7+120];
	xor.b32  	%r944, %r944, %r719;
	ld.global.u32 	%r720, [%rd7+124];
	xor.b32  	%r943, %r943, %r720;
	ld.global.u32 	%r721, [%rd7+128];
	xor.b32  	%r1034, %r1034, %r721;
	ld.global.u32 	%r722, [%rd7+132];
	xor.b32  	%r1033, %r1033, %r722;
	ld.global.u32 	%r723, [%rd7+136];
	xor.b32  	%r940, %r940, %r723;
$L__BB1_56:
	and.b32  	%r725, %r673, 128;
	setp.eq.s32 	%p31, %r725, 0;
	@%p31 bra 	$L__BB1_58;
	ld.global.u32 	%r726, [%rd7+140];
	xor.b32  	%r944, %r944, %r726;
	ld.global.u32 	%r727, [%rd7+144];
	xor.b32  	%r943, %r943, %r727;
	ld.global.u32 	%r728, [%rd7+148];
	xor.b32  	%r1034, %r1034, %r728;
	ld.global.u32 	%r729, [%rd7+152];
	xor.b32  	%r1033, %r1033, %r729;
	ld.global.u32 	%r730, [%rd7+156];
	xor.b32  	%r940, %r940, %r730;
$L__BB1_58:
	and.b32  	%r732, %r673, 256;
	setp.eq.s32 	%p32, %r732, 0;
	@%p32 bra 	$L__BB1_60;
	ld.global.u32 	%r733, [%rd7+160];
	xor.b32  	%r944, %r944, %r733;
	ld.global.u32 	%r734, [%rd7+164];
	xor.b32  	%r943, %r943, %r734;
	ld.global.u32 	%r735, [%rd7+168];
	xor.b32  	%r1034, %r1034, %r735;
	ld.global.u32 	%r736, [%rd7+172];
	xor.b32  	%r1033, %r1033, %r736;
	ld.global.u32 	%r737, [%rd7+176];
	xor.b32  	%r940, %r940, %r737;
$L__BB1_60:
	and.b32  	%r739, %r673, 512;
	setp.eq.s32 	%p33, %r739, 0;
	@%p33 bra 	$L__BB1_62;
	ld.global.u32 	%r740, [%rd7+180];
	xor.b32  	%r944, %r944, %r740;
	ld.global.u32 	%r741, [%rd7+184];
	xor.b32  	%r943, %r943, %r741;
	ld.global.u32 	%r742, [%rd7+188];
	xor.b32  	%r1034, %r1034, %r742;
	ld.global.u32 	%r743, [%rd7+192];
	xor.b32  	%r1033, %r1033, %r743;
	ld.global.u32 	%r744, [%rd7+196];
	xor.b32  	%r940, %r940, %r744;
$L__BB1_62:
	and.b32  	%r746, %r673, 1024;
	setp.eq.s32 	%p34, %r746, 0;
	@%p34 bra 	$L__BB1_64;
	ld.global.u32 	%r747, [%rd7+200];
	xor.b32  	%r944, %r944, %r747;
	ld.global.u32 	%r748, [%rd7+204];
	xor.b32  	%r943, %r943, %r748;
	ld.global.u32 	%r749, [%rd7+208];
	xor.b32  	%r1034, %r1034, %r749;
	ld.global.u32 	%r750, [%rd7+212];
	xor.b32  	%r1033, %r1033, %r750;
	ld.global.u32 	%r751, [%rd7+216];
	xor.b32  	%r940, %r940, %r751;
$L__BB1_64:
	and.b32  	%r753, %r673, 2048;
	setp.eq.s32 	%p35, %r753, 0;
	@%p35 bra 	$L__BB1_66;
	ld.global.u32 	%r754, [%rd7+220];
	xor.b32  	%r944, %r944, %r754;
	ld.global.u32 	%r755, [%rd7+224];
	xor.b32  	%r943, %r943, %r755;
	ld.global.u32 	%r756, [%rd7+228];
	xor.b32  	%r1034, %r1034, %r756;
	ld.global.u32 	%r757, [%rd7+232];
	xor.b32  	%r1033, %r1033, %r757;
	ld.global.u32 	%r758, [%rd7+236];
	xor.b32  	%r940, %r940, %r758;
$L__BB1_66:
	and.b32  	%r760, %r673, 4096;
	setp.eq.s32 	%p36, %r760, 0;
	@%p36 bra 	$L__BB1_68;
	ld.global.u32 	%r761, [%rd7+240];
	xor.b32  	%r944, %r944, %r761;
	ld.global.u32 	%r762, [%rd7+244];
	xor.b32  	%r943, %r943, %r762;
	ld.global.u32 	%r763, [%rd7+248];
	xor.b32  	%r1034, %r1034, %r763;
	ld.global.u32 	%r764, [%rd7+252];
	xor.b32  	%r1033, %r1033, %r764;
	ld.global.u32 	%r765, [%rd7+256];
	xor.b32  	%r940, %r940, %r765;
$L__BB1_68:
	and.b32  	%r767, %r673, 8192;
	setp.eq.s32 	%p37, %r767, 0;
	@%p37 bra 	$L__BB1_70;
	ld.global.u32 	%r768, [%rd7+260];
	xor.b32  	%r944, %r944, %r768;
	ld.global.u32 	%r769, [%rd7+264];
	xor.b32  	%r943, %r943, %r769;
	ld.global.u32 	%r770, [%rd7+268];
	xor.b32  	%r1034, %r1034, %r770;
	ld.global.u32 	%r771, [%rd7+272];
	xor.b32  	%r1033, %r1033, %r771;
	ld.global.u32 	%r772, [%rd7+276];
	xor.b32  	%r940, %r940, %r772;
$L__BB1_70:
	and.b32  	%r774, %r673, 16384;
	setp.eq.s32 	%p38, %r774, 0;
	@%p38 bra 	$L__BB1_72;
	ld.global.u32 	%r775, [%rd7+280];
	xor.b32  	%r944, %r944, %r775;
	ld.global.u32 	%r776, [%rd7+284];
	xor.b32  	%r943, %r943, %r776;
	ld.global.u32 	%r777, [%rd7+288];
	xor.b32  	%r1034, %r1034, %r777;
	ld.global.u32 	%r778, [%rd7+292];
	xor.b32  	%r1033, %r1033, %r778;
	ld.global.u32 	%r779, [%rd7+296];
	xor.b32  	%r940, %r940, %r779;
$L__BB1_72:
	and.b32  	%r781, %r673, 32768;
	setp.eq.s32 	%p39, %r781, 0;
	@%p39 bra 	$L__BB1_74;
	ld.global.u32 	%r782, [%rd7+300];
	xor.b32  	%r944, %r944, %r782;
	ld.global.u32 	%r783, [%rd7+304];
	xor.b32  	%r943, %r943, %r783;
	ld.global.u32 	%r784, [%rd7+308];
	xor.b32  	%r1034, %r1034, %r784;
	ld.global.u32 	%r785, [%rd7+312];
	xor.b32  	%r1033, %r1033, %r785;
	ld.global.u32 	%r786, [%rd7+316];
	xor.b32  	%r940, %r940, %r786;
$L__BB1_74:
	add.s32 	%r1031, %r1031, 16;
	setp.ne.s32 	%p40, %r1031, 32;
	@%p40 bra 	$L__BB1_42;
	mad.lo.s32 	%r787, %r1025, -31, %r193;
	add.s32 	%r1025, %r787, 1;
	setp.ne.s32 	%p41, %r1025, 5;
	@%p41 bra 	$L__BB1_41;
	st.local.u32 	[%rd1+4], %r944;
	st.local.v2.u32 	[%rd1+8], {%r943, %r1034};
	st.local.v2.u32 	[%rd1+16], {%r1033, %r940};
	setp.ne.s64 	%p42, %rd4, 3;
	@%p42 bra 	$L__BB1_114;
	mov.b32 	%r940, 0;
	mov.u32 	%r1125, %r940;
	mov.u32 	%r1126, %r940;
	mov.u32 	%r943, %r940;
	mov.u32 	%r944, %r940;
	mov.u32 	%r1117, %r940;
$L__BB1_78:
	mul.wide.u32 	%rd20, %r1117, 4;
	add.s64 	%rd21, %rd1, %rd20;
	ld.local.u32 	%r368, [%rd21+4];
	shl.b32 	%r369, %r1117, 5;
	mov.b32 	%r1123, 0;
$L__BB1_79:
	.pragma "nounroll";
	shr.u32 	%r790, %r368, %r1123;
	and.b32  	%r791, %r790, 1;
	setp.eq.b32 	%p43, %r791, 1;
	not.pred 	%p44, %p43;
	add.s32 	%r792, %r369, %r1123;
	mul.lo.s32 	%r793, %r792, 5;
	mul.wide.u32 	%rd22, %r793, 4;
	add.s64 	%rd8, %rd5, %rd22;
	@%p44 bra 	$L__BB1_81;
	ld.global.u32 	%r794, [%rd8];
	xor.b32  	%r944, %r944, %r794;
	ld.global.u32 	%r795, [%rd8+4];
	xor.b32  	%r943, %r943, %r795;
	ld.global.u32 	%r796, [%rd8+8];
	xor.b32  	%r1126, %r1126, %r796;
	ld.global.u32 	%r797, [%rd8+12];
	xor.b32  	%r1125, %r1125, %r797;
	ld.global.u32 	%r798, [%rd8+16];
	xor.b32  	%r940, %r940, %r798;
$L__BB1_81:
	and.b32  	%r800, %r790, 2;
	setp.eq.s32 	%p45, %r800, 0;
	@%p45 bra 	$L__BB1_83;
	ld.global.u32 	%r801, [%rd8+20];
	xor.b32  	%r944, %r944, %r801;
	ld.global.u32 	%r802, [%rd8+24];
	xor.b32  	%r943, %r943, %r802;
	ld.global.u32 	%r803, [%rd8+28];
	xor.b32  	%r1126, %r1126, %r803;
	ld.global.u32 	%r804, [%rd8+32];
	xor.b32  	%r1125, %r1125, %r804;
	ld.global.u32 	%r805, [%rd8+36];
	xor.b32  	%r940, %r940, %r805;
$L__BB1_83:
	and.b32  	%r807, %r790, 4;
	setp.eq.s32 	%p46, %r807, 0;
	@%p46 bra 	$L__BB1_85;
	ld.global.u32 	%r808, [%rd8+40];
	xor.b32  	%r944, %r944, %r808;
	ld.global.u32 	%r809, [%rd8+44];
	xor.b32  	%r943, %r943, %r809;
	ld.global.u32 	%r810, [%rd8+48];
	xor.b32  	%r1126, %r1126, %r810;
	ld.global.u32 	%r811, [%rd8+52];
	xor.b32  	%r1125, %r1125, %r811;
	ld.global.u32 	%r812, [%rd8+56];
	xor.b32  	%r940, %r940, %r812;
$L__BB1_85:
	and.b32  	%r814, %r790, 8;
	setp.eq.s32 	%p47, %r814, 0;
	@%p47 bra 	$L__BB1_87;
	ld.global.u32 	%r815, [%rd8+60];
	xor.b32  	%r944, %r944, %r815;
	ld.global.u32 	%r816, [%rd8+64];
	xor.b32  	%r943, %r943, %r816;
	ld.global.u32 	%r817, [%rd8+68];
	xor.b32  	%r1126, %r1126, %r817;
	ld.global.u32 	%r818, [%rd8+72];
	xor.b32  	%r1125, %r1125, %r818;
	ld.global.u32 	%r819, [%rd8+76];
	xor.b32  	%r940, %r940, %r819;
$L__BB1_87:
	and.b32  	%r821, %r790, 16;
	setp.eq.s32 	%p48, %r821, 0;
	@%p48 bra 	$L__BB1_89;
	ld.global.u32 	%r822, [%rd8+80];
	xor.b32  	%r944, %r944, %r822;
	ld.global.u32 	%r823, [%rd8+84];
	xor.b32  	%r943, %r943, %r823;
	ld.global.u32 	%r824, [%rd8+88];
	xor.b32  	%r1126, %r1126, %r824;
	ld.global.u32 	%r825, [%rd8+92];
	xor.b32  	%r1125, %r1125, %r825;
	ld.global.u32 	%r826, [%rd8+96];
	xor.b32  	%r940, %r940, %r826;
$L__BB1_89:
	and.b32  	%r828, %r790, 32;
	setp.eq.s32 	%p49, %r828, 0;
	@%p49 bra 	$L__BB1_91;
	ld.global.u32 	%r829, [%rd8+100];
	xor.b32  	%r944, %r944, %r829;
	ld.global.u32 	%r830, [%rd8+104];
	xor.b32  	%r943, %r943, %r830;
	ld.global.u32 	%r831, [%rd8+108];
	xor.b32  	%r1126, %r1126, %r831;
	ld.global.u32 	%r832, [%rd8+112];
	xor.b32  	%r1125, %r1125, %r832;
	ld.global.u32 	%r833, [%rd8+116];
	xor.b32  	%r940, %r940, %r833;
$L__BB1_91:
	and.b32  	%r835, %r790, 64;
	setp.eq.s32 	%p50, %r835, 0;
	@%p50 bra 	$L__BB1_93;
	ld.global.u32 	%r836, [%rd8+120];
	xor.b32  	%r944, %r944, %r836;
	ld.global.u32 	%r837, [%rd8+124];
	xor.b32  	%r943, %r943, %r837;
	ld.global.u32 	%r838, [%rd8+128];
	xor.b32  	%r1126, %r1126, %r838;
	ld.global.u32 	%r839, [%rd8+132];
	xor.b32  	%r1125, %r1125, %r839;
	ld.global.u32 	%r840, [%rd8+136];
	xor.b32  	%r940, %r940, %r840;
$L__BB1_93:
	and.b32  	%r842, %r790, 128;
	setp.eq.s32 	%p51, %r842, 0;
	@%p51 bra 	$L__BB1_95;
	ld.global.u32 	%r843, [%rd8+140];
	xor.b32  	%r944, %r944, %r843;
	ld.global.u32 	%r844, [%rd8+144];
	xor.b32  	%r943, %r943, %r844;
	ld.global.u32 	%r845, [%rd8+148];
	xor.b32  	%r1126, %r1126, %r845;
	ld.global.u32 	%r846, [%rd8+152];
	xor.b32  	%r1125, %r1125, %r846;
	ld.global.u32 	%r847, [%rd8+156];
	xor.b32  	%r940, %r940, %r847;
$L__BB1_95:
	and.b32  	%r849, %r790, 256;
	setp.eq.s32 	%p52, %r849, 0;
	@%p52 bra 	$L__BB1_97;
	ld.global.u32 	%r850, [%rd8+160];
	xor.b32  	%r944, %r944, %r850;
	ld.global.u32 	%r851, [%rd8+164];
	xor.b32  	%r943, %r943, %r851;
	ld.global.u32 	%r852, [%rd8+168];
	xor.b32  	%r1126, %r1126, %r852;
	ld.global.u32 	%r853, [%rd8+172];
	xor.b32  	%r1125, %r1125, %r853;
	ld.global.u32 	%r854, [%rd8+176];
	xor.b32  	%r940, %r940, %r854;
$L__BB1_97:
	and.b32  	%r856, %r790, 512;
	setp.eq.s32 	%p53, %r856, 0;
	@%p53 bra 	$L__BB1_99;
	ld.global.u32 	%r857, [%rd8+180];
	xor.b32  	%r944, %r944, %r857;
	ld.global.u32 	%r858, [%rd8+184];
	xor.b32  	%r943, %r943, %r858;
	ld.global.u32 	%r859, [%rd8+188];
	xor.b32  	%r1126, %r1126, %r859;
	ld.global.u32 	%r860, [%rd8+192];
	xor.b32  	%r1125, %r1125, %r860;
	ld.global.u32 	%r861, [%rd8+196];
	xor.b32  	%r940, %r940, %r861;
$L__BB1_99:
	and.b32  	%r863, %r790, 1024;
	setp.eq.s32 	%p54, %r863, 0;
	@%p54 bra 	$L__BB1_101;
	ld.global.u32 	%r864, [%rd8+200];
	xor.b32  	%r944, %r944, %r864;
	ld.global.u32 	%r865, [%rd8+204];
	xor.b32  	%r943, %r943, %r865;
	ld.global.u32 	%r866, [%rd8+208];
	xor.b32  	%r1126, %r1126, %r866;
	ld.global.u32 	%r867, [%rd8+212];
	xor.b32  	%r1125, %r1125, %r867;
	ld.global.u32 	%r868, [%rd8+216];
	xor.b32  	%r940, %r940, %r868;
$L__BB1_101:
	and.b32  	%r870, %r790, 2048;
	setp.eq.s32 	%p55, %r870, 0;
	@%p55 bra 	$L__BB1_103;
	ld.global.u32 	%r871, [%rd8+220];
	xor.b32  	%r944, %r944, %r871;
	ld.global.u32 	%r872, [%rd8+224];
	xor.b32  	%r943, %r943, %r872;
	ld.global.u32 	%r873, [%rd8+228];
	xor.b32  	%r1126, %r1126, %r873;
	ld.global.u32 	%r874, [%rd8+232];
	xor.b32  	%r1125, %r1125, %r874;
	ld.global.u32 	%r875, [%rd8+236];
	xor.b32  	%r940, %r940, %r875;
$L__BB1_103:
	and.b32  	%r877, %r790, 4096;
	setp.eq.s32 	%p56, %r877, 0;
	@%p56 bra 	$L__BB1_105;
	ld.global.u32 	%r878, [%rd8+240];
	xor.b32  	%r944, %r944, %r878;
	ld.global.u32 	%r879, [%rd8+244];
	xor.b32  	%r943, %r943, %r879;
	ld.global.u32 	%r880, [%rd8+248];
	xor.b32  	%r1126, %r1126, %r880;
	ld.global.u32 	%r881, [%rd8+252];
	xor.b32  	%r1125, %r1125, %r881;
	ld.global.u32 	%r882, [%rd8+256];
	xor.b32  	%r940, %r940, %r882;
$L__BB1_105:
	and.b32  	%r884, %r790, 8192;
	setp.eq.s32 	%p57, %r884, 0;
	@%p57 bra 	$L__BB1_107;
	ld.global.u32 	%r885, [%rd8+260];
	xor.b32  	%r944, %r944, %r885;
	ld.global.u32 	%r886, [%rd8+264];
	xor.b32  	%r943, %r943, %r886;
	ld.global.u32 	%r887, [%rd8+268];
	xor.b32  	%r1126, %r1126, %r887;
	ld.global.u32 	%r888, [%rd8+272];
	xor.b32  	%r1125, %r1125, %r888;
	ld.global.u32 	%r889, [%rd8+276];
	xor.b32  	%r940, %r940, %r889;
$L__BB1_107:
	and.b32  	%r891, %r790, 16384;
	setp.eq.s32 	%p58, %r891, 0;
	@%p58 bra 	$L__BB1_109;
	ld.global.u32 	%r892, [%rd8+280];
	xor.b32  	%r944, %r944, %r892;
	ld.global.u32 	%r893, [%rd8+284];
	xor.b32  	%r943, %r943, %r893;
	ld.global.u32 	%r894, [%rd8+288];
	xor.b32  	%r1126, %r1126, %r894;
	ld.global.u32 	%r895, [%rd8+292];
	xor.b32  	%r1125, %r1125, %r895;
	ld.global.u32 	%r896, [%rd8+296];
	xor.b32  	%r940, %r940, %r896;
$L__BB1_109:
	and.b32  	%r898, %r790, 32768;
	setp.eq.s32 	%p59, %r898, 0;
	@%p59 bra 	$L__BB1_111;
	ld.global.u32 	%r899, [%rd8+300];
	xor.b32  	%r944, %r944, %r899;
	ld.global.u32 	%r900, [%rd8+304];
	xor.b32  	%r943, %r943, %r900;
	ld.global.u32 	%r901, [%rd8+308];
	xor.b32  	%r1126, %r1126, %r901;
	ld.global.u32 	%r902, [%rd8+312];
	xor.b32  	%r1125, %r1125, %r902;
	ld.global.u32 	%r903, [%rd8+316];
	xor.b32  	%r940, %r940, %r903;
$L__BB1_111:
	add.s32 	%r1123, %r1123, 16;
	setp.ne.s32 	%p60, %r1123, 32;
	@%p60 bra 	$L__BB1_79;
	mad.lo.s32 	%r904, %r1117, -31, %r369;
	add.s32 	%r1117, %r904, 1;
	setp.ne.s32 	%p61, %r1117, 5;
	@%p61 bra 	$L__BB1_78;
	st.local.u32 	[%rd1+4], %r944;
	st.local.v2.u32 	[%rd1+8], {%r943, %r1126};
	st.local.v2.u32 	[%rd1+16], {%r1125, %r940};
$L__BB1_114:
	shr.u64 	%rd24, %rd3, 2;
	add.s32 	%r927, %r927, 1;
	setp.gt.u64 	%p62, %rd3, 3;
	@%p62 bra 	$L__BB1_2;
$L__BB1_115:
	shr.u32 	%r905, %r944, 2;
	xor.b32  	%r906, %r905, %r944;
	shl.b32 	%r907, %r940, 4;
	shl.b32 	%r908, %r906, 1;
	xor.b32  	%r909, %r908, %r907;
	xor.b32  	%r910, %r909, %r906;
	xor.b32  	%r911, %r910, %r940;
	add.s32 	%r912, %r2, %r911;
	add.s32 	%r913, %r912, -637770787;
	cvt.rn.f32.u32 	%f1, %r913;
	fma.rn.f32 	%f2, %f1, 0f2F800000, 0f2F000000;
	mul.f32 	%f3, %f2, 0f47C80000;
	shr.u32 	%r914, %r943, 2;
	xor.b32  	%r915, %r914, %r943;
	shl.b32 	%r916, %r911, 4;
	shl.b32 	%r917, %r915, 1;
	xor.b32  	%r918, %r917, %r916;
	xor.b32  	%r919, %r918, %r915;
	xor.b32  	%r920, %r919, %r911;
	add.s32 	%r921, %r2, %r920;
	add.s32 	%r922, %r921, -637408350;
	cvt.rn.f32.u32 	%f4, %r922;
	fma.rn.f32 	%f5, %f4, 0f2F800000, 0f2F000000;
	mul.f32 	%f6, %f5, 0f47C80000;
	mul.f32 	%f7, %f6, %f6;
	mul.f32 	%f8, %f3, %f3;
	mov.f32 	%f9, 0f501C4000;
	sub.f32 	%f10, %f9, %f8;
	setp.gtu.f32 	%p63, %f7, %f10;
	@%p63 bra 	$L__BB1_117;
	cvta.to.global.u64 	%rd23, %rd10;
	atom.global.inc.u32 	%r923, [%rd23], 409600;
$L__BB1_117:
	ret;

}


// ===== COMPILED SASS (sm_100) =====

	.target	sm_100

	.elftype	@"ET_EXEC"


//--------------------- .note.nv.tkinfo           --------------------------
	.section	.note.nv.tkinfo,"",@"SHT_NOTE"
	.sectionflags	@"SHF_NOTE_NV_TKINFO"
	.tkinfo
        /*0018*/ 	.word	0x00000002
        /*0030*/ 	.string	""
        /*0030*/ 	.string	"ptxas"
        /*0030*/ 	.string	"Cuda compilation tools, release 13.0, V13.0.88"
        /*0030*/ 	.string	"Build cuda_13.0.r13.0/compiler.36424714_0"
        /*0030*/ 	.string	"-arch sm_100 -m 64 "



//--------------------- .note.nv.cuinfo           --------------------------
	.section	.note.nv.cuinfo,"",@"SHT_NOTE"
	.sectionflags	@"SHF_NOTE_NV_CUINFO"
        /*0018*/ 	.short	0x0002
        /*001a*/ 	.short	0x0064
        /*001c*/ 	.short	0x0082
	.zero		2


//--------------------- .nv.info                  --------------------------
	.section	.nv.info,"",@"SHT_CUDA_INFO"
	.align	4


	//----- nvinfo : EIATTR_REGCOUNT
	.align		4
        /*0000*/ 	.byte	0x04, 0x2f
        /*0002*/ 	.short	(.L_10 - .L_9)
	.align		4
.L_9:
        /*0004*/ 	.word	index@(_Z14optimized_calcPjjj)
        /*0008*/ 	.word	0x0000001f


	//----- nvinfo : EIATTR_FRAME_SIZE
	.align		4
.L_10:
        /*000c*/ 	.byte	0x04, 0x11
        /*000e*/ 	.short	(.L_12 - .L_11)
	.align		4
.L_11:
        /*0010*/ 	.word	index@(_Z14optimized_calcPjjj)
        /*0014*/ 	.word	0x00000030


	//----- nvinfo : EIATTR_REGCOUNT
	.align		4
.L_12:
        /*0018*/ 	.byte	0x04, 0x2f
        /*001a*/ 	.short	(.L_14 - .L_13)
	.align		4
.L_13:
        /*001c*/ 	.word	index@(_Z4calcPjj)
        /*0020*/ 	.word	0x0000001f


	//----- nvinfo : EIATTR_FRAME_SIZE
	.align		4
.L_14:
        /*0024*/ 	.byte	0x04, 0x11
        /*0026*/ 	.short	(.L_16 - .L_15)
	.align		4
.L_15:
        /*0028*/ 	.word	index@(_Z4calcPjj)
        /*002c*/ 	.word	0x00000030


	//----- nvinfo : EIATTR_MIN_STACK_SIZE
	.align		4
.L_16:
        /*0030*/ 	.byte	0x04, 0x12
        /*0032*/ 	.short	(.L_18 - .L_17)
	.align		4
.L_17:
        /*0034*/ 	.word	index@(_Z4calcPjj)
        /*0038*/ 	.word	0x00000030


	//----- nvinfo : EIATTR_MIN_STACK_SIZE
	.align		4
.L_18:
        /*003c*/ 	.byte	0x04, 0x12
        /*003e*/ 	.short	(.L_20 - .L_19)
	.align		4
.L_19:
        /*0040*/ 	.word	index@(_Z14optimized_calcPjjj)
        /*0044*/ 	.word	0x00000030
.L_20:


//--------------------- .nv.compat                --------------------------
	.section	.nv.compat,"",@"SHT_CUDA_COMPAT_INFO"
	.align	4
        /*0000*/ 	.byte	0x02, 0x09, 0x00, 0x00, 0x02, 0x02, 0x01, 0x00, 0x02, 0x05, 0x05, 0x00, 0x03, 0x07, 0x01, 0x01
        /*0010*/ 	.byte	0x02, 0x03, 0x00, 0x00, 0x02, 0x06, 0x01, 0x00, 0x04, 0x0b, 0x08, 0x00, 0x09, 0x00, 0x00, 0x00
        /*0020*/ 	.byte	0x00, 0x00, 0x00, 0x00


//--------------------- .nv.info._Z4calcPjj       --------------------------
	.section	.nv.info._Z4calcPjj,"",@"SHT_CUDA_INFO"
	.sectionflags	@""
	.align	4


	//----- nvinfo : EIATTR_CUDA_API_VERSION
	.align		4
        /*0000*/ 	.byte	0x04, 0x37
        /*0002*/ 	.short	(.L_22 - .L_21)
.L_21:
        /*0004*/ 	.word	0x00000082


	//----- nvinfo : EIATTR_KPARAM_INFO
	.align		4
.L_22:
        /*0008*/ 	.byte	0x04, 0x17
        /*000a*/ 	.short	(.L_24 - .L_23)
.L_23:
        /*000c*/ 	.word	0x00000000
        /*0010*/ 	.short	0x0001
        /*0012*/ 	.short	0x0008
        /*0014*/ 	.byte	0x00, 0xf0, 0x11, 0x00


	//----- nvinfo : EIATTR_KPARAM_INFO
	.align		4
.L_24:
        /*0018*/ 	.byte	0x04, 0x17
        /*001a*/ 	.short	(.L_26 - .L_25)
.L_25:
        /*001c*/ 	.word	0x00000000
        /*0020*/ 	.short	0x0000
        /*0022*/ 	.short	0x0000
        /*0024*/ 	.byte	0x00, 0xf5, 0x21, 0x00


	//----- nvinfo : EIATTR_SPARSE_MMA_MASK
	.align		4
.L_26:
        /*0028*/ 	.byte	0x03, 0x50
        /*002a*/ 	.short	0x0000


	//----- nvinfo : EIATTR_MAXREG_COUNT
	.align		4
        /*002c*/ 	.byte	0x03, 0x1b
        /*002e*/ 	.short	0x00ff


	//----- nvinfo : EIATTR_MERCURY_ISA_VERSION
	.align		4
        /*0030*/ 	.byte	0x03, 0x5f
        /*0032*/ 	.short	0x0101


	//----- nvinfo : EIATTR_VRC_CTA_INIT_COUNT
	.align		4
        /*0034*/ 	.byte	0x02, 0x4a
	.zero		1
	.zero		1


	//----- nvinfo : EIATTR_EXIT_INSTR_OFFSETS
	.align		4
        /*0038*/ 	.byte	0x04, 0x1c
        /*003a*/ 	.short	(.L_28 - .L_27)


	//   ....[0]....
.L_27:
        /*003c*/ 	.word	0x00002840


	//   ....[1]....
        /*0040*/ 	.word	0x00002880


	//----- nvinfo : EIATTR_CRS_STACK_SIZE
	.align		4
.L_28:
        /*0044*/ 	.byte	0x04, 0x1e
        /*0046*/ 	.short	(.L_30 - .L_29)
.L_29:
        /*0048*/ 	.word	0x00000000


	//----- nvinfo : EIATTR_CBANK_PARAM_SIZE
	.align		4
.L_30:
        /*004c*/ 	.byte	0x03, 0x19
        /*004e*/ 	.short	0x000c


	//----- nvinfo : EIATTR_PARAM_CBANK
	.align		4
        /*0050*/ 	.byte	0x04, 0x0a
        /*0052*/ 	.short	(.L_32 - .L_31)
	.align		4
.L_31:
        /*0054*/ 	.word	index@(.nv.constant0._Z4calcPjj)
        /*0058*/ 	.short	0x0380
        /*005a*/ 	.short	0x000c


	//----- nvinfo : EIATTR_SW_WAR
	.align		4
.L_32:
        /*005c*/ 	.byte	0x04, 0x36
        /*005e*/ 	.short	(.L_34 - .L_33)
.L_33:
        /*0060*/ 	.word	0x00000008
.L_34:


//--------------------- .nv.info._Z14optimized_calcPjjj --------------------------
	.section	.nv.info._Z14optimized_calcPjjj,"",@"SHT_CUDA_INFO"
	.sectionflags	@""
	.align	4


	//----- nvinfo : EIATTR_CUDA_API_VERSION
	.align		4
        /*0000*/ 	.byte	0x04, 0x37
        /*0002*/ 	.short	(.L_36 - .L_35)
.L_35:
        /*0004*/ 	.word	0x00000082


	//----- nvinfo : EIATTR_KPARAM_INFO
	.align		4
.L_36:
        /*0008*/ 	.byte	0x04, 0x17
        /*000a*/ 	.short	(.L_38 - .L_37)
.L_37:
        /*000c*/ 	.word	0x00000000
        /*0010*/ 	.short	0x0002
        /*0012*/ 	.short	0x000c
        /*0014*/ 	.byte	0x00, 0xf0, 0x11, 0x00


	//----- nvinfo : EIATTR_KPARAM_INFO
	.align		4
.L_38:
        /*0018*/ 	.byte	0x04, 0x17
        /*001a*/ 	.short	(.L_40 - .L_39)
.L_39:
        /*001c*/ 	.word	0x00000000
        /*0020*/ 	.short	0x0001
        /*0022*/ 	.short	0x0008
        /*0024*/ 	.byte	0x00, 0xf0, 0x11, 0x00


	//----- nvinfo : EIATTR_KPARAM_INFO
	.align		4
.L_40:
        /*0028*/ 	.byte	0x04, 0x17
        /*002a*/ 	.short	(.L_42 - .L_41)
.L_41:
        /*002c*/ 	.word	0x00000000
        /*0030*/ 	.short	0x0000
        /*0032*/ 	.short	0x0000
        /*0034*/ 	.byte	0x00, 0xf5, 0x21, 0x00


	//----- nvinfo : EIATTR_SPARSE_MMA_MASK
	.align		4
.L_42:
        /*0038*/ 	.byte	0x03, 0x50
        /*003a*/ 	.short	0x0000


	//----- nvinfo : EIATTR_MAXREG_COUNT
	.align		4
        /*003c*/ 	.byte	0x03, 0x1b
        /*003e*/ 	.short	0x00ff


	//----- nvinfo : EIATTR_MERCURY_ISA_VERSION
	.align		4
        /*0040*/ 	.byte	0x03, 0x5f
        /*0042*/ 	.short	0x0101


	//----- nvinfo : EIATTR_INT_WARP_WIDE_INSTR_OFFSETS
	.align		4
        /*0044*/ 	.byte	0x04, 0x31
        /*0046*/ 	.short	(.L_44 - .L_43)


	//   ....[0]....
.L_43:
        /*0048*/ 	.word	0x000030e0


	//   ....[1]....
        /*004c*/ 	.word	0x00003100


	//----- nvinfo : EIATTR_VRC_CTA_INIT_COUNT
	.align		4
.L_44:
        /*0050*/ 	.byte	0x02, 0x4a
	.zero		1
	.zero		1


	//----- nvinfo : EIATTR_EXIT_INSTR_OFFSETS
	.align		4
        /*0054*/ 	.byte	0x04, 0x1c
        /*0056*/ 	.short	(.L_46 - .L_45)


	//   ....[0]....
.L_45:
        /*0058*/ 	.word	0x00003150


	//----- nvinfo : EIATTR_CRS_STACK_SIZE
	.align		4
.L_46:
        /*005c*/ 	.byte	0x04, 0x1e
        /*005e*/ 	.short	(.L_48 - .L_47)
.L_47:
        /*0060*/ 	.word	0x00000000


	//----- nvinfo : EIATTR_CBANK_PARAM_SIZE
	.align		4
.L_48:
        /*0064*/ 	.byte	0x03, 0x19
        /*0066*/ 	.short	0x0010


	//----- nvinfo : EIATTR_PARAM_CBANK
	.align		4
        /*0068*/ 	.byte	0x04, 0x0a
        /*006a*/ 	.short	(.L_50 - .L_49)
	.align		4
.L_49:
        /*006c*/ 	.word	index@(.nv.constant0._Z14optimized_calcPjjj)
        /*0070*/ 	.short	0x0380
        /*0072*/ 	.short	0x0010


	//----- nvinfo : EIATTR_SW_WAR
	.align		4
.L_50:
        /*0074*/ 	.byte	0x04, 0x36
        /*0076*/ 	.short	(.L_52 - .L_51)
.L_51:
        /*0078*/ 	.word	0x00000008
.L_52:


//--------------------- .nv.callgraph             --------------------------
	.section	.nv.callgraph,"",@"SHT_CUDA_CALLGRAPH"
	.align	4
	.sectionentsize	8
	.align		4
        /*0000*/ 	.word	0x00000000
	.align		4
        /*0004*/ 	.word	0xffffffff
	.align		4
        /*0008*/ 	.word	0x00000000
	.align		4
        /*000c*/ 	.word	0xfffffffe
	.align		4
        /*0010*/ 	.word	0x00000000
	.align		4
        /*0014*/ 	.word	0xfffffffd
	.align		4
        /*0018*/ 	.word	0x00000000
	.align		4
        /*001c*/ 	.word	0xfffffffc


//--------------------- .nv.constant4             --------------------------
	.section	.nv.constant4,"a",@progbits
	.align	8
	.align		8
.nv.constant4:
        /*0000*/ 	.dword	precalc_xorwow_matrix
	.align		8
        /*0008*/ 	.dword	precalc_xorwow_offset_matrix
	.align		8
        /*0010*/ 	.dword	mrg32k3aM1
	.align		8
        /*0018*/ 	.dword	mrg32k3aM2
	.align		8
        /*0020*/ 	.dword	mrg32k3aM1SubSeq
	.align		8
        /*0028*/ 	.dword	mrg32k3aM2SubSeq
	.align		8
        /*0030*/ 	.dword	mrg32k3aM1Seq
	.align		8
        /*0038*/ 	.dword	mrg32k3aM2Seq


//--------------------- .nv.constant3             --------------------------
	.section	.nv.constant3,"a",@progbits
	.align	8
.nv.constant3:
	.type		__cr_lgamma_table,@object
	.size		__cr_lgamma_table,(.L_8 - __cr_lgamma_table)
__cr_lgamma_table:
        /*0000*/ 	.byte	0x00, 0x00, 0x00, 0x00, 0x00, 0x00, 0x00, 0x00, 0x00, 0x00, 0x00, 0x00, 0x00, 0x00, 0x00, 0x00
        /*0010*/ 	.byte	0xef, 0x39, 0xfa, 0xfe, 0x42, 0x2e, 0xe6, 0x3f, 0x02, 0x20, 0x2a, 0xfa, 0x0b, 0xab, 0xfc, 0x3f
        /*0020*/ 	.byte	0xf9, 0x2c, 0x92, 0x7c, 0xa7, 0x6c, 0x09, 0x40, 0xc9, 0x79, 0x44, 0x3c, 0x64, 0x26, 0x13, 0x40
        /*0030*/ 	.byte	0xca, 0x01, 0xcf, 0x3a, 0x27, 0x51, 0x1a, 0x40, 0x30, 0xcc, 0x2d, 0xf3, 0xe1, 0x0c, 0x21, 0x40
        /*0040*/ 	.byte	0x0d, 0xb7, 0xfc, 0x82, 0x8e, 0x35, 0x25, 0x40
.L_8:


//--------------------- .text._Z4calcPjj          --------------------------
	.section	.text._Z4calcPjj,"ax",@progbits
	.align	128
        .global         _Z4calcPjj
        .type           _Z4calcPjj,@function
        .size           _Z4calcPjj,(.L_x_28 - _Z4calcPjj)
        .other          _Z4calcPjj,@"STO_CUDA_ENTRY STV_DEFAULT"
_Z4calcPjj:
.text._Z4calcPjj:
[----:B------:R-:W0:Y:S08]  /*0000*/  LDC R1, c[0x0][0x37c] ;  /* 0x0000df00ff017b82 */ /* 0x000e300000000800 */
[----:B------:R-:W1:Y:S01]  /*0010*/  LDC R0, c[0x0][0x388] ;  /* 0x0000e200ff007b82 */ /* 0x000e620000000800 */
[----:B------:R-:W2:Y:S01]  /*0020*/  S2R R9, SR_TID.X ;  /* 0x0000000000097919 */ /* 0x000ea20000002100 */
[----:B0-----:R-:W-:Y:S01]  /*0030*/  VIADD R1, R1, 0xffffffd0 ;  /* 0xffffffd001017836 */ /* 0x001fe20000000000 */
[----:B------:R-:W0:Y:S01]  /*0040*/  LDCU.64 UR6, c[0x0][0x358] ;  /* 0x00006b00ff0677ac */ /* 0x000e220008000a00 */
[----:B------:R-:W-:Y:S01]  /*0050*/  IMAD.MOV.U32 R5, RZ, RZ, -0x75bd8fc ;  /* 0xf8a42704ff057424 */ /* 0x000fe200078e00ff */
[----:B------:R-:W-:Y:S01]  /*0060*/  BSSY.RECONVERGENT B0, `(.L_x_0) ;  /* 0x0000262000007945 */ /* 0x000fe20003800200 */
[----:B------:R-:W-:-:S02]  /*0070*/  IMAD.MOV.U32 R6, RZ, RZ, -0x23270784 ;  /* 0xdcd8f87cff067424 */ /* 0x000fc400078e00ff */
[----:B------:R-:W2:Y:S08]  /*0080*/  S2UR UR4, SR_CTAID.X ;  /* 0x00000000000479c3 */ /* 0x000eb00000002500 */
[----:B------:R-:W2:Y:S01]  /*0090*/  LDC R8, c[0x0][0x360] ;  /* 0x0000d800ff087b82 */ /* 0x000ea20000000800 */
[----:B-1----:R-:W-:-:S05]  /*00a0*/  LOP3.LUT R0, R0, 0xaad26b49, RZ, 0x3c, !PT ;  /* 0xaad26b4900007812 */ /* 0x002fca00078e3cff */
[----:B------:R-:W-:-:S04]  /*00b0*/  IMAD R0, R0, 0x4182bed5, RZ ;  /* 0x4182bed500007824 */ /* 0x000fc800078e02ff */
[C---:B------:R-:W-:Y:S01]  /*00c0*/  VIADD R7, R0.reuse, 0x583f19 ;  /* 0x00583f1900077836 */ /* 0x040fe20000000000 */
[C---:B------:R-:W-:Y:S01]  /*00d0*/  LOP3.LUT R4, R0.reuse, 0x159a55e5, RZ, 0x3c, !PT ;  /* 0x159a55e500047812 */ /* 0x040fe200078e3cff */
[C---:B------:R-:W-:Y:S02]  /*00e0*/  VIADD R2, R0.reuse, 0xd9f6dc18 ;  /* 0xd9f6dc1800027836 */ /* 0x040fe40000000000 */
[----:B------:R-:W-:Y:S01]  /*00f0*/  VIADD R3, R0, 0x75bcd15 ;  /* 0x075bcd1500037836 */ /* 0x000fe20000000000 */
[----:B------:R1:W-:Y:S01]  /*0100*/  STL.64 [R1+0x10], R6 ;  /* 0x0000100601007387 */ /* 0x0003e20000100a00 */
[----:B--2---:R-:W-:-:S03]  /*0110*/  IMAD R0, R8, UR4, R9 ;  /* 0x0000000408007c24 */ /* 0x004fc6000f8e0209 */
[----:B------:R1:W-:Y:S02]  /*0120*/  STL.64 [R1], R2 ;  /* 0x0000000201007387 */ /* 0x0003e40000100a00 */
[----:B------:R-:W-:Y:S02]  /*0130*/  ISETP.NE.AND P0, PT, R0, RZ, PT ;  /* 0x000000ff0000720c */ /* 0x000fe40003f05270 */
[----:B------:R1:W-:Y:S11]  /*0140*/  STL.64 [R1+0x8], R4 ;  /* 0x0000080401007387 */ /* 0x0003f60000100a00 */
[----:B0-----:R-:W-:Y:S05]  /*0150*/  @!P0 BRA `(.L_x_1) ;  /* 0x0000002400488947 */ /* 0x001fea0003800000 */
[----:B------:R-:W-:Y:S02]  /*0160*/  IMAD.MOV.U32 R11, RZ, RZ, R0 ;  /* 0x000000ffff0b7224 */ /* 0x000fe400078e0000 */
[----:B------:R-:W-:Y:S02]  /*0170*/  IMAD.MOV.U32 R10, RZ, RZ, RZ ;  /* 0x000000ffff0a7224 */ /* 0x000fe400078e00ff */
[----:B-1----:R-:W-:-:S07]  /*0180*/  IMAD.MOV.U32 R2, RZ, RZ, RZ ;  /* 0x000000ffff027224 */ /* 0x002fce00078e00ff */
.L_x_10:
[----:B------:R-:W-:Y:S01]  /*0190*/  LOP3.LUT R0, R11, 0x3, RZ, 0xc0, !PT ;  /* 0x000000030b007812 */ /* 0x000fe200078ec0ff */
[----:B------:R-:W-:Y:S03]  /*01a0*/  BSSY.RECONVERGENT B1, `(.L_x_2) ;  /* 0x0000247000017945 */ /* 0x000fe60003800200 */
[----:B------:R-:W-:-:S04]  /*01b0*/  ISETP.NE.U32.AND P0, PT, R0, RZ, PT ;  /* 0x000000ff0000720c */ /* 0x000fc80003f05070 */
[----:B------:R-:W-:-:S13]  /*01c0*/  ISETP.NE.AND.EX P0, PT, RZ, RZ, PT, P0 ;  /* 0x000000ffff00720c */ /* 0x000fda0003f05300 */
[----:B0-----:R-:W-:Y:S05]  /*01d0*/  @!P0 BRA `(.L_x_3) ;  /* 0x00000024000c8947 */ /* 0x001fea0003800000 */
[----:B------:R-:W0:Y:S01]  /*01e0*/  LDC.64 R8, c[0x4][RZ] ;  /* 0x01000000ff087b82 */ /* 0x000e220000000a00 */
[----:B------:R-:W-:Y:S01]  /*01f0*/  IMAD.MOV.U32 R0, RZ, RZ, RZ ;  /* 0x000000ffff007224 */ /* 0x000fe200078e00ff */
[----:B------:R-:W-:Y:S02]  /*0200*/  CS2R R6, SRZ ;  /* 0x0000000000067805 */ /* 0x000fe4000001ff00 */
[----:B------:R-:W-:Y:S01]  /*0210*/  CS2R R4, SRZ ;  /* 0x0000000000047805 */ /* 0x000fe2000001ff00 */
[----:B------:R-:W-:Y:S02]  /*0220*/  IMAD.MOV.U32 R3, RZ, RZ, RZ ;  /* 0x000000ffff037224 */ /* 0x000fe400078e00ff */
[----:B0-----:R-:W-:-:S07]  /*0230*/  IMAD.WIDE.U32 R8, R2, 0xc80, R8 ;  /* 0x00000c8002087825 */ /* 0x001fce00078e0008 */
.L_x_5:
[----:B------:R-:W-:-:S06]  /*0240*/  IMAD R14, R0, 0x4, R1 ;  /* 0x00000004000e7824 */ /* 0x000fcc00078e0201 */
[----:B------:R-:W5:Y:S01]  /*0250*/  LDL R14, [R14+0x4] ;  /* 0x000004000e0e7983 */ /* 0x000f620000100800 */
[----:B------:R-:W-:Y:S01]  /*0260*/  IMAD.SHL.U32 R15, R0, 0x20, RZ ;  /* 0x00000020000f7824 */ /* 0x000fe200078e00ff */
[----:B------:R-:W-:-:S06]  /*0270*/  UMOV UR4, URZ ;  /* 0x000000ff00047c82 */ /* 0x000fcc0008000000 */
.L_x_4:
[----:B-----5:R-:W-:Y:S01]  /*0280*/  SHF.R.U32.HI R22, RZ, UR4, R14 ;  /* 0x00000004ff167c19 */ /* 0x020fe2000801160e */
[----:B------:R-:W-:-:S03]  /*0290*/  VIADD R12, R15, UR4 ;  /* 0x000000040f0c7c36 */ /* 0x000fc60008000000 */
[----:B------:R-:W-:-:S04]  /*02a0*/  LOP3.LUT R13, R22, 0x1, RZ, 0xc0, !PT ;  /* 0x00000001160d7812 */ /* 0x000fc800078ec0ff */
[----:B------:R-:W-:Y:S01]  /*02b0*/  ISETP.NE.U32.AND P0, PT, R13, 0x1, PT ;  /* 0x000000010d00780c */ /* 0x000fe20003f05070 */
[----:B------:R-:W-:-:S03]  /*02c0*/  IMAD R13, R12, 0x5, RZ ;  /* 0x000000050c0d7824 */ /* 0x000fc600078e02ff */
[----:B------:R-:W-:Y:S01]  /*02d0*/  R2P PR, R22, 0x7e ;  /* 0x0000007e16007804 */ /* 0x000fe20000000000 */
[----:B------:R-:W-:-:S08]  /*02e0*/  IMAD.WIDE.U32 R12, R13, 0x4, R8 ;  /* 0x000000040d0c7825 */ /* 0x000fd000078e0008 */
[----:B------:R-:W2:Y:S04]  /*02f0*/  @!P0 LDG.E R16, desc[UR6][R12.64+0x10] ;  /* 0x000010060c108981 */ /* 0x000ea8000c1e1900 */
[----:B------:R-:W3:Y:S04]  /*0300*/  @P1 LDG.E R18, desc[UR6][R12.64+0x24] ;  /* 0x000024060c121981 */ /* 0x000ee8000c1e1900 */
[----:B------:R-:W4:Y:S04]  /*0310*/  @P2 LDG.E R20, desc[UR6][R12.64+0x38] ;  /* 0x000038060c142981 */ /* 0x000f28000c1e1900 */
[----:B------:R-:W4:Y:S04]  /*0320*/  @P3 LDG.E R24, desc[UR6][R12.64+0x4c] ;  /* 0x00004c060c183981 */ /* 0x000f28000c1e1900 */
[----:B------:R-:W4:Y:S04]  /*0330*/  @P4 LDG.E R26, desc[UR6][R12.64+0x60] ;  /* 0x000060060c1a4981 */ /* 0x000f28000c1e1900 */
[----:B------:R-:W4:Y:S04]  /*0340*/  @!P0 LDG.E R17, desc[UR6][R12.64+0x4] ;  /* 0x000004060c118981 */ /* 0x000f28000c1e1900 */
[----:B------:R-:W4:Y:S04]  /*0350*/  @!P0 LDG.E R19, desc[UR6][R12.64+0xc] ;  /* 0x00000c060c138981 */ /* 0x000f28000c1e1900 */
[----:B------:R-:W4:Y:S04]  /*0360*/  @P1 LDG.E R21, desc[UR6][R12.64+0x18] ;  /* 0x000018060c151981 */ /* 0x000f28000c1e1900 */
[----:B------:R-:W4:Y:S04]  /*0370*/  @P3 LDG.E R23, desc[UR6][R12.64+0x40] ;  /* 0x000040060c173981 */ /* 0x000f28000c1e1900 */
[----:B------:R-:W4:Y:S04]  /*0380*/  @P5 LDG.E R25, desc[UR6][R12.64+0x70] ;  /* 0x000070060c195981 */ /* 0x000f28000c1e1900 */
[----:B------:R-:W4:Y:S01]  /*0390*/  @P6 LDG.E R28, desc[UR6][R12.64+0x88] ;  /* 0x000088060c1c6981 */ /* 0x000f22000c1e1900 */
[----:B--2---:R-:W-:-:S03]  /*03a0*/  @!P0 LOP3.LUT R7, R7, R16, RZ, 0x3c, !PT ;  /* 0x0000001007078212 */ /* 0x004fc600078e3cff */
[----:B------:R-:W2:Y:S01]  /*03b0*/  @!P0 LDG.E R16, desc[UR6][R12.64] ;  /* 0x000000060c108981 */ /* 0x000ea2000c1e1900 */
[----:B---3--:R-:W-:-:S03]  /*03c0*/  @P1 LOP3.LUT R7, R7, R18, RZ, 0x3c, !PT ;  /* 0x0000001207071212 */ /* 0x008fc600078e3cff */
[----:B------:R-:W3:Y:S01]  /*03d0*/  @!P0 LDG.E R18, desc[UR6][R12.64+0x8] ;  /* 0x000008060c128981 */ /* 0x000ee2000c1e1900 */
[----:B----4-:R-:W-:-:S03]  /*03e0*/  @P2 LOP3.LUT R7, R7, R20, RZ, 0x3c, !PT ;  /* 0x0000001407072212 */ /* 0x010fc600078e3cff */
[----:B------:R-:W4:Y:S01]  /*03f0*/  @P1 LDG.E R20, desc[UR6][R12.64+0x14] ;  /* 0x000014060c141981 */ /* 0x000f22000c1e1900 */
[----:B------:R-:W-:-:S03]  /*0400*/  @P3 LOP3.LUT R7, R7, R24, RZ, 0x3c, !PT ;  /* 0x0000001807073212 */ /* 0x000fc600078e3cff */
[----:B------:R-:W4:Y:S01]  /*0410*/  @P5 LDG.E R24, desc[UR6][R12.64+0x74] ;  /* 0x000074060c185981 */ /* 0x000f22000c1e1900 */
[----:B------:R-:W-:-:S03]  /*0420*/  @P4 LOP3.LUT R7, R7, R26, RZ, 0x3c, !PT ;  /* 0x0000001a07074212 */ /* 0x000fc600078e3cff */
[----:B------:R-:W4:Y:S01]  /*0430*/  @P3 LDG.E R26, desc[UR6][R12.64+0x44] ;  /* 0x000044060c1a3981 */ /* 0x000f22000c1e1900 */
[----:B------:R-:W-:-:S03]  /*0440*/  @!P0 LOP3.LUT R4, R4, R17, RZ, 0x3c, !PT ;  /* 0x0000001104048212 */ /* 0x000fc600078e3cff */
[----:B------:R-:W4:Y:S01]  /*0450*/  @P1 LDG.E R17, desc[UR6][R12.64+0x20] ;  /* 0x000020060c111981 */ /* 0x000f22000c1e1900 */
[----:B------:R-:W-:-:S03]  /*0460*/  @!P0 LOP3.LUT R6, R6, R19, RZ, 0x3c, !PT ;  /* 0x0000001306068212 */ /* 0x000fc600078e3cff */
[----:B------:R-:W4:Y:S01]  /*0470*/  @P2 LDG.E R19, desc[UR6][R12.64+0x2c] ;  /* 0x00002c060c132981 */ /* 0x000f22000c1e1900 */
[----:B------:R-:W-:-:S03]  /*0480*/  @P1 LOP3.LUT R4, R4, R21, RZ, 0x3c, !PT ;  /* 0x0000001504041212 */ /* 0x000fc600078e3cff */
[----:B------:R-:W4:Y:S01]  /*0490*/  @P2 LDG.E R21, desc[UR6][R12.64+0x34] ;  /* 0x000034060c152981 */ /* 0x000f22000c1e1900 */
[----:B--2---:R-:W-:-:S03]  /*04a0*/  @!P0 LOP3.LUT R3, R3, R16, RZ, 0x3c, !PT ;  /* 0x0000001003038212 */ /* 0x004fc600078e3cff */
[----:B------:R-:W2:Y:S01]  /*04b0*/  @P1 LDG.E R16, desc[UR6][R12.64+0x1c] ;  /* 0x00001c060c101981 */ /* 0x000ea2000c1e1900 */
[----:B---3--:R-:W-:-:S03]  /*04c0*/  @!P0 LOP3.LUT R5, R5, R18, RZ, 0x3c, !PT ;  /* 0x0000001205058212 */ /* 0x008fc600078e3cff */
[----:B------:R-:W3:Y:S01]  /*04d0*/  @P2 LDG.E R18, desc[UR6][R12.64+0x28] ;  /* 0x000028060c122981 */ /* 0x000ee2000c1e1900 */
[----:B----4-:R-:W-:-:S03]  /*04e0*/  @P1 LOP3.LUT R3, R3, R20, RZ, 0x3c, !PT ;  /* 0x0000001403031212 */ /* 0x010fc600078e3cff */
[----:B------:R-:W4:Y:S01]  /*04f0*/  @P2 LDG.E R20, desc[UR6][R12.64+0x30] ;  /* 0x000030060c142981 */ /* 0x000f22000c1e1900 */
[----:B------:R-:W-:-:S03]  /*0500*/  @P5 LOP3.LUT R7, R7, R24, RZ, 0x3c, !PT ;  /* 0x0000001807075212 */ /* 0x000fc600078e3cff */
[----:B------:R-:W4:Y:S01]  /*0510*/  @P3 LDG.E R24, desc[UR6][R12.64+0x3c] ;  /* 0x00003c060c183981 */ /* 0x000f22000c1e1900 */
[----:B------:R-:W-:-:S03]  /*0520*/  @P1 LOP3.LUT R6, R6, R17, RZ, 0x3c, !PT ;  /* 0x0000001106061212 */ /* 0x000fc600078e3cff */
[----:B------:R-:W4:Y:S01]  /*0530*/  @P3 LDG.E R17, desc[UR6][R12.64+0x48] ;  /* 0x000048060c113981 */ /* 0x000f22000c1e1900 */
[----:B------:R-:W-:-:S03]  /*0540*/  @P2 LOP3.LUT R4, R4, R19, RZ, 0x3c, !PT ;  /* 0x0000001304042212 */ /* 0x000fc600078e3cff */
[----:B------:R-:W4:Y:S01]  /*0550*/  @P4 LDG.E R19, desc[UR6][R12.64+0x54] ;  /* 0x000054060c134981 */ /* 0x000f22000c1e1900 */
[----:B------:R-:W-:Y:S02]  /*0560*/  @P2 LOP3.LUT R6, R6, R21, RZ, 0x3c, !PT ;  /* 0x0000001506062212 */ /* 0x000fe400078e3cff */
[----:B------:R-:W-:Y:S01]  /*0570*/  @P3 LOP3.LUT R4, R4, R23, RZ, 0x3c, !PT ;  /* 0x0000001704043212 */ /* 0x000fe200078e3cff */
[----:B------:R-:W4:Y:S04]  /*0580*/  @P4 LDG.E R21, desc[UR6][R12.64+0x5c] ;  /* 0x00005c060c154981 */ /* 0x000f28000c1e1900 */
[----:B------:R-:W4:Y:S01]  /*0590*/  @P5 LDG.E R23, desc[UR6][R12.64+0x68] ;  /* 0x000068060c175981 */ /* 0x000f22000c1e1900 */
[----:B--2---:R-:W-:-:S03]  /*05a0*/  @P1 LOP3.LUT R5, R5, R16, RZ, 0x3c, !PT ;  /* 0x0000001005051212 */ /* 0x004fc600078e3cff */
[----:B------:R-:W2:Y:S01]  /*05b0*/  @P4 LDG.E R16, desc[UR6][R12.64+0x50] ;  /* 0x000050060c104981 */ /* 0x000ea2000c1e1900 */
[----:B---3--:R-:W-:-:S03]  /*05c0*/  @P2 LOP3.LUT R3, R3, R18, RZ, 0x3c, !PT ;  /* 0x0000001203032212 */ /* 0x008fc600078e3cff */
[----:B------:R-:W3:Y:S01]  /*05d0*/  @P4 LDG.E R18, desc[UR6][R12.64+0x58] ;  /* 0x000058060c124981 */ /* 0x000ee2000c1e1900 */
[----:B----4-:R-:W-:-:S03]  /*05e0*/  @P2 LOP3.LUT R5, R5, R20, RZ, 0x3c, !PT ;  /* 0x0000001405052212 */ /* 0x010fc600078e3cff */
[----:B------:R-:W4:Y:S01]  /*05f0*/  @P5 LDG.E R20, desc[UR6][R12.64+0x64] ;  /* 0x000064060c145981 */ /* 0x000f22000c1e1900 */
[----:B------:R-:W-:-:S03]  /*0600*/  @P3 LOP3.LUT R3, R3, R24, RZ, 0x3c, !PT ;  /* 0x0000001803033212 */ /* 0x000fc600078e3cff */
[----:B------:R-:W4:Y:S01]  /*0610*/  @P5 LDG.E R24, desc[UR6][R12.64+0x6c] ;  /* 0x00006c060c185981 */ /* 0x000f22000c1e1900 */
[----:B------:R-:W-:Y:S02]  /*0620*/  LOP3.LUT P0, RZ, R22, 0x80, RZ, 0xc0, !PT ;  /* 0x0000008016ff7812 */ /* 0x000fe4000780c0ff */
[----:B------:R-:W-:Y:S02]  /*0630*/  @P3 LOP3.LUT R5, R5, R26, RZ, 0x3c, !PT ;  /* 0x0000001a05053212 */ /* 0x000fe400078e3cff */
[----:B------:R-:W-:Y:S02]  /*0640*/  @P3 LOP3.LUT R6, R6, R17, RZ, 0x3c, !PT ;  /* 0x0000001106063212 */ /* 0x000fe400078e3cff */
[----:B------:R-:W4:Y:S01]  /*0650*/  @P6 LDG.E R17, desc[UR6][R12.64+0x7c] ;  /* 0x00007c060c116981 */ /* 0x000f22000c1e1900 */
[----:B------:R-:W-:-:S03]  /*0660*/  @P4 LOP3.LUT R4, R4, R19, RZ, 0x3c, !PT ;  /* 0x0000001304044212 */ /* 0x000fc600078e3cff */
[----:B------:R-:W4:Y:S01]  /*0670*/  @P6 LDG.E R19, desc[UR6][R12.64+0x84] ;  /* 0x000084060c136981 */ /* 0x000f22000c1e1900 */
[----:B------:R-:W-:-:S03]  /*0680*/  @P4 LOP3.LUT R6, R6, R21, RZ, 0x3c, !PT ;  /* 0x0000001506064212 */ /* 0x000fc600078e3cff */
[----:B------:R-:W4:Y:S01]  /*0690*/  @P0 LDG.E R26, desc[UR6][R12.64+0x9c] ;  /* 0x00009c060c1a0981 */ /* 0x000f22000c1e1900 */
[----:B------:R-:W-:-:S03]  /*06a0*/  @P5 LOP3.LUT R4, R4, R23, RZ, 0x3c, !PT ;  /* 0x0000001704045212 */ /* 0x000fc600078e3cff */
        /* <DEDUP_REMOVED lines=10> */
[----:B------:R-:W-:Y:S02]  /*0750*/  @P5 LOP3.LUT R6, R6, R25, RZ, 0x3c, !PT ;  /* 0x0000001906065212 */ /* 0x000fe400078e3cff */
[----:B------:R-:W-:Y:S02]  /*0760*/  @P6 LOP3.LUT R7, R7, R28, RZ, 0x3c, !PT ;  /* 0x0000001c07076212 */ /* 0x000fe400078e3cff */
[----:B------:R-:W-:Y:S02]  /*0770*/  @P6 LOP3.LUT R4, R4, R17, RZ, 0x3c, !PT ;  /* 0x0000001104046212 */ /* 0x000fe400078e3cff */
[----:B------:R-:W-:Y:S02]  /*0780*/  @P6 LOP3.LUT R6, R6, R19, RZ, 0x3c, !PT ;  /* 0x0000001306066212 */ /* 0x000fe400078e3cff */
[----:B------:R-:W-:Y:S02]  /*0790*/  @P0 LOP3.LUT R7, R7, R26, RZ, 0x3c, !PT ;  /* 0x0000001a07070212 */ /* 0x000fe400078e3cff */
[----:B------:R-:W-:-:S02]  /*07a0*/  @P0 LOP3.LUT R4, R4, R21, RZ, 0x3c, !PT ;  /* 0x0000001504040212 */ /* 0x000fc400078e3cff */
[----:B------:R-:W-:Y:S02]  /*07b0*/  @P0 LOP3.LUT R6, R6, R23, RZ, 0x3c, !PT ;  /* 0x0000001706060212 */ /* 0x000fe400078e3cff */
[----:B--2---:R-:W-:Y:S02]  /*07c0*/  @P6 LOP3.LUT R3, R3, R16, RZ, 0x3c, !PT ;  /* 0x0000001003036212 */ /* 0x004fe400078e3cff */
[----:B---3--:R-:W-:Y:S02]  /*07d0*/  @P6 LOP3.LUT R5, R5, R18, RZ, 0x3c, !PT ;  /* 0x0000001205056212 */ /* 0x008fe400078e3cff */
[----:B----4-:R-:W-:Y:S02]  /*07e0*/  @P0 LOP3.LUT R3, R3, R20, RZ, 0x3c, !PT ;  /* 0x0000001403030212 */ /* 0x010fe400078e3cff */
[----:B------:R-:W-:Y:S02]  /*07f0*/  @P0 LOP3.LUT R5, R5, R24, RZ, 0x3c, !PT ;  /* 0x0000001805050212 */ /* 0x000fe400078e3cff */
[----:B------:R-:W-:-:S13]  /*0800*/  R2P PR, R22.B1, 0x7f ;  /* 0x0000007f16007804 */ /* 0x000fda0000001000 */
[----:B------:R-:W2:Y:S04]  /*0810*/  @P0 LDG.E R18, desc[UR6][R12.64+0xa0] ;  /* 0x0000a0060c120981 */ /* 0x000ea8000c1e1900 */
[----:B------:R-:W3:Y:S04]  /*0820*/  @P0 LDG.E R19, desc[UR6][R12.64+0xa4] ;  /* 0x0000a4060c130981 */ /* 0x000ee8000c1e1900 */
[----:B------:R-:W4:Y:S04]  /*0830*/  @P0 LDG.E R20, desc[UR6][R12.64+0xa8] ;  /* 0x0000a8060c140981 */ /* 0x000f28000c1e1900 */
[----:B------:R-:W4:Y:S04]  /*0840*/  @P0 LDG.E R21, desc[UR6][R12.64+0xac] ;  /* 0x0000ac060c150981 */ /* 0x000f28000c1e1900 */
[----:B------:R-:W4:Y:S04]  /*0850*/  @P0 LDG.E R24, desc[UR6][R12.64+0xb0] ;  /* 0x0000b0060c180981 */ /* 0x000f28000c1e1900 */
[----:B------:R-:W4:Y:S04]  /*0860*/  @P1 LDG.E R16, desc[UR6][R12.64+0xbc] ;  /* 0x0000bc060c101981 */ /* 0x000f28000c1e1900 */
[----:B------:R-:W4:Y:S04]  /*0870*/  @P1 LDG.E R26, desc[UR6][R12.64+0xb4] ;  /* 0x0000b4060c1a1981 */ /* 0x000f28000c1e1900 */
        /* <DEDUP_REMOVED lines=11> */
[----:B------:R-:W-:Y:S01]  /*0930*/  LOP3.LUT P0, RZ, R22, 0x8000, RZ, 0xc0, !PT ;  /* 0x0000800016ff7812 */ /* 0x000fe2000780c0ff */
[----:B------:R-:W4:Y:S01]  /*0940*/  @P2 LDG.E R24, desc[UR6][R12.64+0xd8] ;  /* 0x0000d8060c182981 */ /* 0x000f22000c1e1900 */
[----:B------:R-:W-:-:S03]  /*0950*/  @P1 LOP3.LUT R5, R5, R16, RZ, 0x3c, !PT ;  /* 0x0000001005051212 */ /* 0x000fc600078e3cff */
[----:B------:R-:W4:Y:S01]  /*0960*/  @P2 LDG.E R22, desc[UR6][R12.64+0xd0] ;  /* 0x0000d0060c162981 */ /* 0x000f22000c1e1900 */
[----:B------:R-:W-:-:S03]  /*0970*/  @P1 LOP3.LUT R3, R3, R26, RZ, 0x3c, !PT ;  /* 0x0000001a03031212 */ /* 0x000fc600078e3cff */
[----:B------:R-:W4:Y:S01]  /*0980*/  @P3 LDG.E R16, desc[UR6][R12.64+0xe4] ;  /* 0x0000e4060c103981 */ /* 0x000f22000c1e1900 */
[----:B------:R-:W-:-:S03]  /*0990*/  @P1 LOP3.LUT R4, R4, R23, RZ, 0x3c, !PT ;  /* 0x0000001704041212 */ /* 0x000fc600078e3cff */
[----:B------:R-:W4:Y:S01]  /*09a0*/  @P3 LDG.E R26, desc[UR6][R12.64+0xdc] ;  /* 0x0000dc060c1a3981 */ /* 0x000f22000c1e1900 */
[----:B------:R-:W-:-:S03]  /*09b0*/  @P1 LOP3.LUT R6, R6, R17, RZ, 0x3c, !PT ;  /* 0x0000001106061212 */ /* 0x000fc600078e3cff */
        /* <DEDUP_REMOVED lines=43> */
[----:B------:R-:W-:-:S04]  /*0c70*/  UIADD3 UR4, UPT, UPT, UR4, 0x10, URZ ;  /* 0x0000001004047890 */ /* 0x000fc8000fffe0ff */
[----:B------:R-:W-:Y:S01]  /*0c80*/  UISETP.NE.AND UP0, UPT, UR4, 0x20, UPT ;  /* 0x000000200400788c */ /* 0x000fe2000bf05270 */
[----:B--2---:R-:W-:Y:S02]  /*0c90*/  @P5 LOP3.LUT R7, R7, R18, RZ, 0x3c, !PT ;  /* 0x0000001207075212 */ /* 0x004fe400078e3cff */
[----:B---3--:R-:W-:Y:S02]  /*0ca0*/  @P6 LOP3.LUT R4, R4, R19, RZ, 0x3c, !PT ;  /* 0x0000001304046212 */ /* 0x008fe400078e3cff */
[----:B----4-:R-:W-:Y:S02]  /*0cb0*/  @P6 LOP3.LUT R3, R3, R20, RZ, 0x3c, !PT ;  /* 0x0000001403036212 */ /* 0x010fe400078e3cff */
[----:B------:R-:W-:Y:S02]  /*0cc0*/  @P6 LOP3.LUT R6, R6, R21, RZ, 0x3c, !PT ;  /* 0x0000001506066212 */ /* 0x000fe400078e3cff */
[----:B------:R-:W-:Y:S02]  /*0cd0*/  @P6 LOP3.LUT R5, R5, R22, RZ, 0x3c, !PT ;  /* 0x0000001605056212 */ /* 0x000fe400078e3cff */
[----:B------:R-:W-:-:S02]  /*0ce0*/  @P6 LOP3.LUT R7, R7, R16, RZ, 0x3c, !PT ;  /* 0x0000001007076212 */ /* 0x000fc400078e3cff */
[----:B------:R-:W-:Y:S02]  /*0cf0*/  @P0 LOP3.LUT R3, R3, R24, RZ, 0x3c, !PT ;  /* 0x0000001803030212 */ /* 0x000fe400078e3cff */
[----:B------:R-:W-:Y:S02]  /*0d00*/  @P0 LOP3.LUT R7, R7, R28, RZ, 0x3c, !PT ;  /* 0x0000001c07070212 */ /* 0x000fe400078e3cff */
[----:B------:R-:W-:Y:S02]  /*0d10*/  @P0 LOP3.LUT R5, R5, R26, RZ, 0x3c, !PT ;  /* 0x0000001a05050212 */ /* 0x000fe400078e3cff */
[----:B------:R-:W-:Y:S02]  /*0d20*/  @P0 LOP3.LUT R6, R6, R23, RZ, 0x3c, !PT ;  /* 0x0000001706060212 */ /* 0x000fe400078e3cff */
[----:B------:R-:W-:Y:S01]  /*0d30*/  @P0 LOP3.LUT R4, R4, R17, RZ, 0x3c, !PT ;  /* 0x0000001104040212 */ /* 0x000fe200078e3cff */
[----:B------:R-:W-:Y:S06]  /*0d40*/  BRA.U UP0, `(.L_x_4) ;  /* 0xfffffff5004c7547 */ /* 0x000fec000b83ffff */
[----:B------:R-:W-:-:S05]  /*0d50*/  VIADD R0, R0, 0x1 ;  /* 0x0000000100007836 */ /* 0x000fca0000000000 */
[----:B------:R-:W-:-:S13]  /*0d60*/  ISETP.NE.AND P0, PT, R0, 0x5, PT ;  /* 0x000000050000780c */ /* 0x000fda0003f05270 */
[----:B------:R-:W-:Y:S05]  /*0d70*/  @P0 BRA `(.L_x_5) ;  /* 0xfffffff400300947 */ /* 0x000fea000383ffff */
[----:B------:R-:W-:Y:S01]  /*0d80*/  LOP3.LUT R0, R11, 0x3, RZ, 0xc0, !PT ;  /* 0x000000030b007812 */ /* 0x000fe200078ec0ff */
[----:B------:R0:W-:Y:S03]  /*0d90*/  STL.64 [R1+0x8], R4 ;  /* 0x0000080401007387 */ /* 0x0001e60000100a00 */
[----:B------:R-:W-:Y:S01]  /*0da0*/  ISETP.NE.U32.AND P0, PT, R0, 0x1, PT ;  /* 0x000000010000780c */ /* 0x000fe20003f05070 */
[----:B------:R0:W-:Y:S03]  /*0db0*/  STL.64 [R1+0x10], R6 ;  /* 0x0000100601007387 */ /* 0x0001e60000100a00 */
[----:B------:R-:W-:Y:S01]  /*0dc0*/  ISETP.NE.AND.EX P0, PT, RZ, RZ, PT, P0 ;  /* 0x000000ffff00720c */ /* 0x000fe20003f05300 */
[----:B------:R0:W-:-:S12]  /*0dd0*/  STL [R1+0x4], R3 ;  /* 0x0000040301007387 */ /* 0x0001d80000100800 */
[----:B0-----:R-:W-:Y:S05]  /*0de0*/  @!P0 BRA `(.L_x_3) ;  /* 0x0000001800088947 */ /* 0x001fea0003800000 */
[----:B------:R-:W-:Y:S01]  /*0df0*/  UMOV UR4, URZ ;  /* 0x000000ff00047c82 */ /* 0x000fe20008000000 */
[----:B------:R-:W-:Y:S01]  /*0e00*/  UMOV UR5, URZ ;  /* 0x000000ff00057c82 */ /* 0x000fe20008000000 */
[----:B------:R-:W-:Y:S02]  /*0e10*/  IMAD.MOV.U32 R0, RZ, RZ, RZ ;  /* 0x000000ffff007224 */ /* 0x000fe400078e00ff */
[----:B------:R-:W-:Y:S02]  /*0e20*/  IMAD.MOV.U32 R6, RZ, RZ, RZ ;  /* 0x000000ffff067224 */ /* 0x000fe400078e00ff */
[----:B------:R-:W-:Y:S02]  /*0e30*/  IMAD.MOV.U32 R5, RZ, RZ, RZ ;  /* 0x000000ffff057224 */ /* 0x000fe400078e00ff */
[----:B------:R-:W-:Y:S02]  /*0e40*/  IMAD.MOV.U32 R3, RZ, RZ, RZ ;  /* 0x000000ffff037224 */ /* 0x000fe400078e00ff */
[----:B------:R-:W-:-:S02]  /*0e50*/  IMAD.U32 R7, RZ, RZ, UR4 ;  /* 0x00000004ff077e24 */ /* 0x000fc4000f8e00ff */
[----:B------:R-:W-:-:S07]  /*0e60*/  IMAD.U32 R4, RZ, RZ, UR5 ;  /* 0x00000005ff047e24 */ /* 0x000fce000f8e00ff */
.L_x_7:
[----:B------:R-:W-:-:S06]  /*0e70*/  IMAD R14, R0, 0x4, R1 ;  /* 0x00000004000e7824 */ /* 0x000fcc00078e0201 */
[----:B------:R-:W5:Y:S01]  /*0e80*/  LDL R14, [R14+0x4] ;  /* 0x000004000e0e7983 */ /* 0x000f620000100800 */
[----:B------:R-:W-:Y:S01]  /*0e90*/  IMAD.SHL.U32 R15, R0, 0x20, RZ ;  /* 0x00000020000f7824 */ /* 0x000fe200078e00ff */
[----:B------:R-:W-:-:S06]  /*0ea0*/  UMOV UR4, URZ ;  /* 0x000000ff00047c82 */ /* 0x000fcc0008000000 */
.L_x_6:
        /* <DEDUP_REMOVED lines=177> */
[----:B------:R0:W-:Y:S03]  /*19c0*/  STL [R1+0x4], R3 ;  /* 0x0000040301007387 */ /* 0x0001e60000100800 */
[----:B------:R-:W-:Y:S01]  /*19d0*/  ISETP.NE.U32.AND P0, PT, R0, 0x3, PT ;  /* 0x000000030000780c */ /* 0x000fe20003f05070 */
[----:B------:R0:W-:Y:S03]  /*19e0*/  STL.64 [R1+0x8], R4 ;  /* 0x0000080401007387 */ /* 0x0001e60000100a00 */
[----:B------:R-:W-:Y:S01]  /*19f0*/  ISETP.NE.AND.EX P0, PT, RZ, RZ, PT, P0 ;  /* 0x000000ffff00720c */ /* 0x000fe20003f05300 */
[----:B------:R0:W-:-:S12]  /*1a00*/  STL.64 [R1+0x10], R6 ;  /* 0x0000100601007387 */ /* 0x0001d80000100a00 */
[----:B0-----:R-:W-:Y:S05]  /*1a10*/  @P0 BRA `(.L_x_3) ;  /* 0x0000000800fc0947 */ /* 0x001fea0003800000 */
        /* <DEDUP_REMOVED lines=8> */
.L_x_9:
[----:B------:R-:W-:-:S06]  /*1aa0*/  IMAD R14, R0, 0x4, R1 ;  /* 0x00000004000e7824 */ /* 0x000fcc00078e0201 */
[----:B------:R-:W5:Y:S01]  /*1ab0*/  LDL R14, [R14+0x4] ;  /* 0x000004000e0e7983 */ /* 0x000f620000100800 */
[----:B------:R-:W-:Y:S01]  /*1ac0*/  IMAD.SHL.U32 R15, R0, 0x20, RZ ;  /* 0x00000020000f7824 */ /* 0x000fe200078e00ff */
[----:B------:R-:W-:-:S06]  /*1ad0*/  UMOV UR4, URZ ;  /* 0x000000ff00047c82 */ /* 0x000fcc0008000000 */
.L_x_8:
        /* <DEDUP_REMOVED lines=176> */
[----:B------:R0:W-:Y:S04]  /*25e0*/  STL [R1+0x4], R3 ;  /* 0x0000040301007387 */ /* 0x0001e80000100800 */
[----:B------:R0:W-:Y:S04]  /*25f0*/  STL.64 [R1+0x8], R4 ;  /* 0x0000080401007387 */ /* 0x0001e80000100a00 */
[----:B------:R0:W-:Y:S02]  /*2600*/  STL.64 [R1+0x10], R6 ;  /* 0x0000100601007387 */ /* 0x0001e40000100a00 */
.L_x_3:
[----:B------:R-:W-:Y:S05]  /*2610*/  BSYNC.RECONVERGENT B1 ;  /* 0x0000000000017941 */ /* 0x000fea0003800200 */
.L_x_2:
[C---:B------:R-:W-:Y:S01]  /*2620*/  ISETP.GT.U32.AND P0, PT, R11.reuse, 0x3, PT ;  /* 0x000000030b00780c */ /* 0x040fe20003f04070 */
[----:B------:R-:W-:Y:S01]  /*2630*/  VIADD R2, R2, 0x1 ;  /* 0x0000000102027836 */ /* 0x000fe20000000000 */
[--C-:B------:R-:W-:Y:S02]  /*2640*/  SHF.R.U64 R11, R11, 0x2, R10.reuse ;  /* 0x000000020b0b7819 */ /* 0x100fe4000000120a */
[----:B------:R-:W-:Y:S02]  /*2650*/  ISETP.GT.U32.AND.EX P0, PT, R10, RZ, PT, P0 ;  /* 0x000000ff0a00720c */ /* 0x000fe40003f04100 */
[----:B------:R-:W-:-:S11]  /*2660*/  SHF.R.U32.HI R10, RZ, 0x2, R10 ;  /* 0x00000002ff0a7819 */ /* 0x000fd6000001160a */
[----:B------:R-:W-:Y:S05]  /*2670*/  @P0 BRA `(.L_x_10) ;  /* 0xffffffd800c40947 */ /* 0x000fea000383ffff */
.L_x_1:
[----:B------:R-:W-:Y:S05]  /*2680*/  BSYNC.RECONVERGENT B0 ;  /* 0x0000000000007941 */ /* 0x000fea0003800200 */
.L_x_0:
[----:B------:R-:W-:Y:S01]  /*2690*/  SHF.R.U32.HI R0, RZ, 0x2, R3 ;  /* 0x00000002ff007819 */ /* 0x000fe20000011603 */
[----:B01----:R-:W0:Y:S01]  /*26a0*/  LDC R6, c[0x0][0x388] ;  /* 0x0000e200ff067b82 */ /* 0x003e220000000800 */
[----:B------:R-:W-:Y:S02]  /*26b0*/  SHF.R.U32.HI R5, RZ, 0x2, R4 ;  /* 0x00000002ff057819 */ /* 0x000fe40000011604 */
[----:B------:R-:W-:Y:S01]  /*26c0*/  LOP3.LUT R0, R0, R3, RZ, 0x3c, !PT ;  /* 0x0000000300007212 */ /* 0x000fe200078e3cff */
[----:B------:R-:W-:Y:S01]  /*26d0*/  IMAD.SHL.U32 R3, R7, 0x10, RZ ;  /* 0x0000001007037824 */ /* 0x000fe200078e00ff */
[----:B------:R-:W-:-:S03]  /*26e0*/  LOP3.LUT R5, R5, R4, RZ, 0x3c, !PT ;  /* 0x0000000405057212 */ /* 0x000fc600078e3cff */
[----:B------:R-:W-:-:S05]  /*26f0*/  IMAD.SHL.U32 R2, R0, 0x2, RZ ;  /* 0x0000000200027824 */ /* 0x000fca00078e00ff */
[----:B------:R-:W-:Y:S01]  /*2700*/  LOP3.LUT R2, R0, R2, R3, 0x96, !PT ;  /* 0x0000000200027212 */ /* 0x000fe200078e9603 */
[----:B------:R-:W-:-:S03]  /*2710*/  IMAD.SHL.U32 R3, R5, 0x2, RZ ;  /* 0x0000000205037824 */ /* 0x000fc600078e00ff */
[----:B------:R-:W-:-:S05]  /*2720*/  LOP3.LUT R2, R2, R7, RZ, 0x3c, !PT ;  /* 0x0000000702027212 */ /* 0x000fca00078e3cff */
[----:B------:R-:W-:Y:S01]  /*2730*/  IMAD.SHL.U32 R0, R2, 0x10, RZ ;  /* 0x0000001002007824 */ /* 0x000fe200078e00ff */
[----:B0-----:R-:W-:-:S04]  /*2740*/  LOP3.LUT R6, R6, 0xaad26b49, RZ, 0x3c, !PT ;  /* 0xaad26b4906067812 */ /* 0x001fc800078e3cff */
[----:B------:R-:W-:Y:S01]  /*2750*/  LOP3.LUT R3, R5, R3, R0, 0x96, !PT ;  /* 0x0000000305037212 */ /* 0x000fe200078e9600 */
[----:B------:R-:W-:Y:S02]  /*2760*/  IMAD.MOV.U32 R0, RZ, RZ, 0x2f800000 ;  /* 0x2f800000ff007424 */ /* 0x000fe400078e00ff */
[----:B------:R-:W-:Y:S01]  /*2770*/  IMAD R6, R6, 0x4182bed5, RZ ;  /* 0x4182bed506067824 */ /* 0x000fe200078e02ff */
[----:B------:R-:W-:-:S04]  /*2780*/  LOP3.LUT R3, R3, R2, RZ, 0x3c, !PT ;  /* 0x0000000203037212 */ /* 0x000fc800078e3cff */
[C---:B------:R-:W-:Y:S02]  /*2790*/  IADD3 R2, PT, PT, R6.reuse, -0x26039c23, R2 ;  /* 0xd9fc63dd06027810 */ /* 0x040fe40007ffe002 */
[----:B------:R-:W-:Y:S02]  /*27a0*/  IADD3 R3, PT, PT, R6, -0x25fe145e, R3 ;  /* 0xda01eba206037810 */ /* 0x000fe40007ffe003 */
[----:B------:R-:W-:Y:S02]  /*27b0*/  I2FP.F32.U32 R2, R2 ;  /* 0x0000000200027245 */ /* 0x000fe40000201000 */
[----:B------:R-:W-:-:S03]  /*27c0*/  I2FP.F32.U32 R3, R3 ;  /* 0x0000000300037245 */ /* 0x000fc60000201000 */
[-C--:B------:R-:W-:Y:S02]  /*27d0*/  FFMA R2, R2, R0.reuse, 1.1641532182693481445e-10 ;  /* 0x2f00000002027423 */ /* 0x080fe40000000000 */
[----:B------:R-:W-:Y:S02]  /*27e0*/  FFMA R3, R3, R0, 1.1641532182693481445e-10 ;  /* 0x2f00000003037423 */ /* 0x000fe40000000000 */
[----:B------:R-:W-:Y:S02]  /*27f0*/  FMUL R2, R2, 102400 ;  /* 0x47c8000002027820 */ /* 0x000fe40000400000 */
[----:B------:R-:W-:Y:S02]  /*2800*/  FMUL R3, R3, 102400 ;  /* 0x47c8000003037820 */ /* 0x000fe40000400000 */
[----:B------:R-:W-:Y:S02]  /*2810*/  FFMA R2, -R2, R2, 1.04857600000000000000e+10 ;  /* 0x501c400002027423 */ /* 0x000fe40000000102 */
[----:B------:R-:W-:-:S05]  /*2820*/  FMUL R3, R3, R3 ;  /* 0x0000000303037220 */ /* 0x000fca0000400000 */
[----:B------:R-:W-:-:S13]  /*2830*/  FSETP.GTU.AND P0, PT, R3, R2, PT ;  /* 0x000000020300720b */ /* 0x000fda0003f0c000 */
[----:B------:R-:W-:Y:S05]  /*2840*/  @P0 EXIT ;  /* 0x000000000000094d */ /* 0x000fea0003800000 */
[----:B------:R-:W0:Y:S01]  /*2850*/  LDC.64 R2, c[0x0][0x380] ;  /* 0x0000e000ff027b82 */ /* 0x000e220000000a00 */
[----:B------:R-:W-:-:S05]  /*2860*/  IMAD.MOV.U32 R5, RZ, RZ, 0x64000 ;  /* 0x00064000ff057424 */ /* 0x000fca00078e00ff */
[----:B0-----:R-:W-:Y:S01]  /*2870*/  REDG.E.INC.STRONG.GPU desc[UR6][R2.64], R5 ;  /* 0x000000050200798e */ /* 0x001fe2000d92e106 */
[----:B------:R-:W-:Y:S05]  /*2880*/  EXIT ;  /* 0x000000000000794d */ /* 0x000fea0003800000 */
.L_x_11:
[----:B------:R-:W-:-:S00]  /*2890*/  BRA `(.L_x_11) ;  /* 0xfffffffc00fc7947 */ /* 0x000fc0000383ffff */
[----:B------:R-:W-:-:S00]  /*28a0*/  NOP ;  /* 0x0000000000007918 */ /* 0x000fc00000000000 */
        /* <DEDUP_REMOVED lines=13> */
.L_x_28:


//--------------------- .text._Z14optimized_calcPjjj --------------------------
	.section	.text._Z14optimized_calcPjjj,"ax",@progbits
	.align	128
        .global         _Z14optimized_calcPjjj
        .type           _Z14optimized_calcPjjj,@function
        .size           _Z14optimized_calcPjjj,(.L_x_29 - _Z14optimized_calcPjjj)
        .other          _Z14optimized_calcPjjj,@"STO_CUDA_ENTRY STV_DEFAULT"
_Z14optimized_calcPjjj:
.text._Z14optimized_calcPjjj:
        /* <DEDUP_REMOVED lines=8> */
[----:B------:R-:W2:Y:S01]  /*0080*/  S2UR UR4, SR_CTAID.X ;  /* 0x00000000000479c3 */ /* 0x000ea20000002500 */
[----:B------:R-:W-:-:S07]  /*0090*/  IMAD.MOV.U32 R4, RZ, RZ, -0x23270784 ;  /* 0xdcd8f87cff047424 */ /* 0x000fce00078e00ff */
[----:B------:R-:W2:Y:S01]  /*00a0*/  LDC R0, c[0x0][0x360] ;  /* 0x0000d800ff007b82 */ /* 0x000ea20000000800 */
[----:B-1----:R-:W-:-:S05]  /*00b0*/  LOP3.LUT R12, R12, 0xaad26b49, RZ, 0x3c, !PT ;  /* 0xaad26b490c0c7812 */ /* 0x002fca00078e3cff */
[----:B------:R-:W-:-:S04]  /*00c0*/  IMAD R12, R12, 0x4182bed5, RZ ;  /* 0x4182bed50c0c7824 */ /* 0x000fc800078e02ff */
[C---:B------:R-:W-:Y:S01]  /*00d0*/  VIADD R5, R12.reuse, 0x583f19 ;  /* 0x00583f190c057836 */ /* 0x040fe20000000000 */
[C---:B------:R-:W-:Y:S01]  /*00e0*/  LOP3.LUT R6, R12.reuse, 0x159a55e5, RZ, 0x3c, !PT ;  /* 0x159a55e50c067812 */ /* 0x040fe200078e3cff */
[C---:B------:R-:W-:Y:S02]  /*00f0*/  VIADD R2, R12.reuse, 0xd9f6dc18 ;  /* 0xd9f6dc180c027836 */ /* 0x040fe40000000000 */
[----:B------:R-:W-:Y:S02]  /*0100*/  IMAD.MOV.U32 R9, RZ, RZ, R5 ;  /* 0x000000ffff097224 */ /* 0x000fe400078e0005 */
[----:B------:R-:W-:Y:S02]  /*0110*/  IMAD.MOV.U32 R10, RZ, RZ, R6 ;  /* 0x000000ffff0a7224 */ /* 0x000fe400078e0006 */
[----:B------:R-:W-:Y:S01]  /*0120*/  VIADD R3, R12, 0x75bcd15 ;  /* 0x075bcd150c037836 */ /* 0x000fe20000000000 */
[----:B------:R1:W-:Y:S01]  /*0130*/  STL.64 [R1+0x10], R8 ;  /* 0x0000100801007387 */ /* 0x0003e20000100a00 */
[----:B--2---:R-:W-:-:S02]  /*0140*/  IMAD R0, R0, UR4, R7 ;  /* 0x0000000400007c24 */ /* 0x004fc4000f8e0207 */
[----:B------:R-:W-:Y:S01]  /*0150*/  IMAD.MOV.U32 R7, RZ, RZ, -0x75bd8fc ;  /* 0xf8a42704ff077424 */ /* 0x000fe200078e00ff */
[----:B------:R1:W-:Y:S02]  /*0160*/  STL.64 [R1+0x8], R10 ;  /* 0x0000080a01007387 */ /* 0x0003e40000100a00 */
[----:B------:R-:W-:Y:S02]  /*0170*/  ISETP.NE.AND P0, PT, R0, RZ, PT ;  /* 0x000000ff0000720c */ /* 0x000fe40003f05270 */
[----:B------:R1:W-:Y:S11]  /*0180*/  STL.64 [R1], R2 ;  /* 0x0000000201007387 */ /* 0x0003f60000100a00 */
[----:B0-----:R-:W-:Y:S05]  /*0190*/  @!P0 BRA `(.L_x_13) ;  /* 0x0000002400508947 */ /* 0x001fea0003800000 */
[----:B------:R-:W-:Y:S02]  /*01a0*/  IMAD.MOV.U32 R15, RZ, RZ, R0 ;  /* 0x000000ffff0f7224 */ /* 0x000fe400078e0000 */
[----:B------:R-:W-:Y:S02]  /*01b0*/  IMAD.MOV.U32 R14, RZ, RZ, RZ ;  /* 0x000000ffff0e7224 */ /* 0x000fe400078e00ff */
[----:B------:R-:W-:Y:S02]  /*01c0*/  IMAD.MOV.U32 R13, RZ, RZ, RZ ;  /* 0x000000ffff0d7224 */ /* 0x000fe400078e00ff */
[----:B------:R-:W-:Y:S02]  /*01d0*/  IMAD.MOV.U32 R7, RZ, RZ, -0x75bd8fc ;  /* 0xf8a42704ff077424 */ /* 0x000fe400078e00ff */
[----:B------:R-:W-:-:S07]  /*01e0*/  IMAD.MOV.U32 R4, RZ, RZ, -0x23270784 ;  /* 0xdcd8f87cff047424 */ /* 0x000fce00078e00ff */
.L_x_22:
[----:B------:R-:W-:Y:S01]  /*01f0*/  LOP3.LUT R0, R15, 0x3, RZ, 0xc0, !PT ;  /* 0x000000030f007812 */ /* 0x000fe200078ec0ff */
[----:B------:R-:W-:Y:S03]  /*0200*/  BSSY.RECONVERGENT B1, `(.L_x_14) ;  /* 0x0000247000017945 */ /* 0x000fe60003800200 */
[----:B------:R-:W-:-:S04]  /*0210*/  ISETP.NE.U32.AND P0, PT, R0, RZ, PT ;  /* 0x000000ff0000720c */ /* 0x000fc80003f05070 */
[----:B------:R-:W-:-:S13]  /*0220*/  ISETP.NE.AND.EX P0, PT, RZ, RZ, PT, P0 ;  /* 0x000000ffff00720c */ /* 0x000fda0003f05300 */
[----:B0-----:R-:W-:Y:S05]  /*0230*/  @!P0 BRA `(.L_x_15) ;  /* 0x00000024000c8947 */ /* 0x001fea0003800000 */
[----:B-1----:R-:W0:Y:S01]  /*0240*/  LDC.64 R8, c[0x4][RZ] ;  /* 0x01000000ff087b82 */ /* 0x002e220000000a00 */
[----:B------:R-:W-:Y:S01]  /*0250*/  IMAD.MOV.U32 R0, RZ, RZ, RZ ;  /* 0x000000ffff007224 */ /* 0x000fe200078e00ff */
[----:B------:R-:W-:Y:S02]  /*0260*/  CS2R R4, SRZ ;  /* 0x0000000000047805 */ /* 0x000fe4000001ff00 */
[----:B------:R-:W-:Y:S01]  /*0270*/  CS2R R6, SRZ ;  /* 0x0000000000067805 */ /* 0x000fe2000001ff00 */
[----:B------:R-:W-:Y:S02]  /*0280*/  IMAD.MOV.U32 R3, RZ, RZ, RZ ;  /* 0x000000ffff037224 */ /* 0x000fe400078e00ff */
[----:B0-----:R-:W-:-:S07]  /*0290*/  IMAD.WIDE.U32 R8, R13, 0xc80, R8 ;  /* 0x00000c800d087825 */ /* 0x001fce00078e0008 */
.L_x_17:
[----:B------:R-:W-:-:S06]  /*02a0*/  IMAD R16, R0, 0x4, R1 ;  /* 0x0000000400107824 */ /* 0x000fcc00078e0201 */
[----:B------:R-:W5:Y:S01]  /*02b0*/  LDL R16, [R16+0x4] ;  /* 0x0000040010107983 */ /* 0x000f620000100800 */
[----:B------:R-:W-:-:S05]  /*02c0*/  UMOV UR4, URZ ;  /* 0x000000ff00047c82 */ /* 0x000fca0008000000 */
.L_x_16:
[----:B-----5:R-:W-:Y:S01]  /*02d0*/  SHF.R.U32.HI R21, RZ, UR4, R16 ;  /* 0x00000004ff157c19 */ /* 0x020fe20008011610 */
[----:B------:R-:W-:-:S03]  /*02e0*/  IMAD.SHL.U32 R10, R0, 0x20, RZ ;  /* 0x00000020000a7824 */ /* 0x000fc600078e00ff */
[----:B------:R-:W-:Y:S01]  /*02f0*/  LOP3.LUT R11, R21, 0x1, RZ, 0xc0, !PT ;  /* 0x00000001150b7812 */ /* 0x000fe200078ec0ff */
[----:B------:R-:W-:-:S03]  /*0300*/  VIADD R10, R10, UR4 ;  /* 0x000000040a0a7c36 */ /* 0x000fc60008000000 */
        /* <DEDUP_REMOVED lines=13> */
[----:B------:R-:W4:Y:S01]  /*03e0*/  @P3 LDG.E R25, desc[UR6][R10.64+0x48] ;  /* 0x000048060a193981 */ /* 0x000f22000c1e1900 */
[----:B--2---:R-:W-:-:S03]  /*03f0*/  @!P0 LOP3.LUT R5, R5, R20, RZ, 0x3c, !PT ;  /* 0x0000001405058212 */ /* 0x004fc600078e3cff */
[----:B------:R-:W2:Y:S01]  /*0400*/  @P1 LDG.E R20, desc[UR6][R10.64+0x14] ;  /* 0x000014060a141981 */ /* 0x000ea2000c1e1900 */
[----:B---3--:R-:W-:-:S03]  /*0410*/  @P1 LOP3.LUT R5, R5, R22, RZ, 0x3c, !PT ;  /* 0x0000001605051212 */ /* 0x008fc600078e3cff */
[----:B------:R-:W3:Y:S01]  /*0420*/  @P1 LDG.E R22, desc[UR6][R10.64+0x1c] ;  /* 0x00001c060a161981 */ /* 0x000ee2000c1e1900 */
[----:B----4-:R-:W-:-:S03]  /*0430*/  @P2 LOP3.LUT R5, R5, R24, RZ, 0x3c, !PT ;  /* 0x0000001805052212 */ /* 0x010fc600078e3cff */
[----:B------:R-:W4:Y:S01]  /*0440*/  @P2 LDG.E R24, desc[UR6][R10.64+0x28] ;  /* 0x000028060a182981 */ /* 0x000f22000c1e1900 */
[----:B------:R-:W-:-:S03]  /*0450*/  @P3 LOP3.LUT R5, R5, R26, RZ, 0x3c, !PT ;  /* 0x0000001a05053212 */ /* 0x000fc600078e3cff */
[----:B------:R-:W3:Y:S01]  /*0460*/  @P6 LDG.E R26, desc[UR6][R10.64+0x88] ;  /* 0x000088060a1a6981 */ /* 0x000ee2000c1e1900 */
[----:B------:R-:W-:Y:S02]  /*0470*/  @P4 LOP3.LUT R5, R5, R28, RZ, 0x3c, !PT ;  /* 0x0000001c05054212 */ /* 0x000fe400078e3cff */
[----:B------:R-:W-:Y:S02]  /*0480*/  @!P0 LOP3.LUT R3, R3, R18, RZ, 0x3c, !PT ;  /* 0x0000001203038212 */ /* 0x000fe400078e3cff */
[----:B------:R-:W3:Y:S01]  /*0490*/  @!P0 LDG.E R18, desc[UR6][R10.64+0x8] ;  /* 0x000008060a128981 */ /* 0x000ee2000c1e1900 */
[----:B------:R-:W-:-:S03]  /*04a0*/  @!P0 LOP3.LUT R6, R6, R17, RZ, 0x3c, !PT ;  /* 0x0000001106068212 */ /* 0x000fc600078e3cff */
[----:B------:R-:W3:Y:S01]  /*04b0*/  @!P0 LDG.E R17, desc[UR6][R10.64+0xc] ;  /* 0x00000c060a118981 */ /* 0x000ee2000c1e1900 */
[----:B------:R-:W-:-:S03]  /*04c0*/  @P5 LOP3.LUT R5, R5, R19, RZ, 0x3c, !PT ;  /* 0x0000001305055212 */ /* 0x000fc600078e3cff */
[----:B------:R-:W3:Y:S01]  /*04d0*/  @P1 LDG.E R19, desc[UR6][R10.64+0x18] ;  /* 0x000018060a131981 */ /* 0x000ee2000c1e1900 */
[----:B--2---:R-:W-:-:S03]  /*04e0*/  @P1 LOP3.LUT R3, R3, R20, RZ, 0x3c, !PT ;  /* 0x0000001403031212 */ /* 0x004fc600078e3cff */
[----:B------:R-:W2:Y:S01]  /*04f0*/  @P3 LDG.E R20, desc[UR6][R10.64+0x3c] ;  /* 0x00003c060a143981 */ /* 0x000ea2000c1e1900 */
[----:B----4-:R-:W-:-:S03]  /*0500*/  @P2 LOP3.LUT R3, R3, R24, RZ, 0x3c, !PT ;  /* 0x0000001803032212 */ /* 0x010fc600078e3cff */
[----:B------:R-:W4:Y:S01]  /*0510*/  @P4 LDG.E R24, desc[UR6][R10.64+0x50] ;  /* 0x000050060a184981 */ /* 0x000f22000c1e1900 */
[----:B---3--:R-:W-:-:S03]  /*0520*/  @!P0 LOP3.LUT R7, R7, R18, RZ, 0x3c, !PT ;  /* 0x0000001207078212 */ /* 0x008fc600078e3cff */
[----:B------:R-:W3:Y:S01]  /*0530*/  @P2 LDG.E R18, desc[UR6][R10.64+0x30] ;  /* 0x000030060a122981 */ /* 0x000ee2000c1e1900 */
[----:B------:R-:W-:-:S03]  /*0540*/  @!P0 LOP3.LUT R4, R4, R17, RZ, 0x3c, !PT ;  /* 0x0000001104048212 */ /* 0x000fc600078e3cff */
[----:B------:R-:W3:Y:S01]  /*0550*/  @P2 LDG.E R17, desc[UR6][R10.64+0x2c] ;  /* 0x00002c060a112981 */ /* 0x000ee2000c1e1900 */
[----:B------:R-:W-:-:S03]  /*0560*/  @P1 LOP3.LUT R6, R6, R19, RZ, 0x3c, !PT ;  /* 0x0000001306061212 */ /* 0x000fc600078e3cff */
[----:B------:R-:W3:Y:S01]  /*0570*/  @P2 LDG.E R19, desc[UR6][R10.64+0x34] ;  /* 0x000034060a132981 */ /* 0x000ee2000c1e1900 */
[----:B------:R-:W-:Y:S02]  /*0580*/  @P1 LOP3.LUT R7, R7, R22, RZ, 0x3c, !PT ;  /* 0x0000001607071212 */ /* 0x000fe400078e3cff */
[----:B------:R-:W-:Y:S01]  /*0590*/  @P1 LOP3.LUT R4, R4, R23, RZ, 0x3c, !PT ;  /* 0x0000001704041212 */ /* 0x000fe200078e3cff */
[----:B------:R-:W3:Y:S04]  /*05a0*/  @P3 LDG.E R22, desc[UR6][R10.64+0x44] ;  /* 0x000044060a163981 */ /* 0x000ee8000c1e1900 */
[----:B------:R-:W3:Y:S01]  /*05b0*/  @P3 LDG.E R23, desc[UR6][R10.64+0x40] ;  /* 0x000040060a173981 */ /* 0x000ee2000c1e1900 */
[----:B--2---:R-:W-:-:S03]  /*05c0*/  @P3 LOP3.LUT R3, R3, R20, RZ, 0x3c, !PT ;  /* 0x0000001403033212 */ /* 0x004fc600078e3cff */
[----:B------:R-:W2:Y:S01]  /*05d0*/  @P5 LDG.E R20, desc[UR6][R10.64+0x64] ;  /* 0x000064060a145981 */ /* 0x000ea2000c1e1900 */
[----:B----4-:R-:W-:-:S03]  /*05e0*/  @P4 LOP3.LUT R3, R3, R24, RZ, 0x3c, !PT ;  /* 0x0000001803034212 */ /* 0x010fc600078e3cff */
[----:B------:R-:W4:Y:S01]  /*05f0*/  @P6 LDG.E R24, desc[UR6][R10.64+0x78] ;  /* 0x000078060a186981 */ /* 0x000f22000c1e1900 */
[----:B---3--:R-:W-:-:S03]  /*0600*/  @P2 LOP3.LUT R7, R7, R18, RZ, 0x3c, !PT ;  /* 0x0000001207072212 */ /* 0x008fc600078e3cff */
[----:B------:R-:W3:Y:S01]  /*0610*/  @P4 LDG.E R18, desc[UR6][R10.64+0x58] ;  /* 0x000058060a124981 */ /* 0x000ee2000c1e1900 */
[----:B------:R-:W-:-:S03]  /*0620*/  @P2 LOP3.LUT R6, R6, R17, RZ, 0x3c, !PT ;  /* 0x0000001106062212 */ /* 0x000fc600078e3cff */
[----:B------:R-:W3:Y:S01]  /*0630*/  @P4 LDG.E R17, desc[UR6][R10.64+0x54] ;  /* 0x000054060a114981 */ /* 0x000ee2000c1e1900 */
[----:B------:R-:W-:-:S03]  /*0640*/  @P2 LOP3.LUT R4, R4, R19, RZ, 0x3c, !PT ;  /* 0x0000001304042212 */ /* 0x000fc600078e3cff */
[----:B------:R-:W3:Y:S01]  /*0650*/  @P4 LDG.E R19, desc[UR6][R10.64+0x5c] ;  /* 0x00005c060a134981 */ /* 0x000ee2000c1e1900 */
[----:B------:R-:W-:Y:S02]  /*0660*/  @P3 LOP3.LUT R7, R7, R22, RZ, 0x3c, !PT ;  /* 0x0000001607073212 */ /* 0x000fe400078e3cff */
[----:B------:R-:W-:Y:S01]  /*0670*/  @P3 LOP3.LUT R4, R4, R25, RZ, 0x3c, !PT ;  /* 0x0000001904043212 */ /* 0x000fe200078e3cff */
[----:B------:R-:W3:Y:S01]  /*0680*/  @P5 LDG.E R22, desc[UR6][R10.64+0x6c] ;  /* 0x00006c060a165981 */ /* 0x000ee2000c1e1900 */
[----:B------:R-:W-:-:S03]  /*0690*/  @P3 LOP3.LUT R6, R6, R23, RZ, 0x3c, !PT ;  /* 0x0000001706063212 */ /* 0x000fc600078e3cff */
[----:B------:R-:W3:Y:S04]  /*06a0*/  @P5 LDG.E R23, desc[UR6][R10.64+0x68] ;  /* 0x000068060a175981 */ /* 0x000ee8000c1e1900 */
[----:B------:R-:W3:Y:S01]  /*06b0*/  @P5 LDG.E R25, desc[UR6][R10.64+0x70] ;  /* 0x000070060a195981 */ /* 0x000ee2000c1e1900 */
[----:B------:R-:W-:Y:S02]  /*06c0*/  LOP3.LUT P0, RZ, R21, 0x80, RZ, 0xc0, !PT ;  /* 0x0000008015ff7812 */ /* 0x000fe4000780c0ff */
[----:B--2---:R-:W-:-:S11]  /*06d0*/  @P5 LOP3.LUT R3, R3, R20, RZ, 0x3c, !PT ;  /* 0x0000001403035212 */ /* 0x004fd600078e3cff */
        /* <DEDUP_REMOVED lines=15> */
[----:B------:R-:W-:Y:S02]  /*07d0*/  @P6 LOP3.LUT R5, R5, R26, RZ, 0x3c, !PT ;  /* 0x0000001a05056212 */ /* 0x000fe400078e3cff */
[----:B--2---:R-:W-:Y:S02]  /*07e0*/  @P0 LOP3.LUT R3, R3, R20, RZ, 0x3c, !PT ;  /* 0x0000001403030212 */ /* 0x004fe400078e3cff */
[----:B----4-:R-:W-:Y:S02]  /*07f0*/  @P0 LOP3.LUT R5, R5, R24, RZ, 0x3c, !PT ;  /* 0x0000001805050212 */ /* 0x010fe400078e3cff */
[----:B---3--:R-:W-:Y:S02]  /*0800*/  @P6 LOP3.LUT R7, R7, R18, RZ, 0x3c, !PT ;  /* 0x0000001207076212 */ /* 0x008fe400078e3cff */
[----:B------:R-:W-:Y:S02]  /*0810*/  @P6 LOP3.LUT R6, R6, R17, RZ, 0x3c, !PT ;  /* 0x0000001106066212 */ /* 0x000fe400078e3cff */
[----:B------:R-:W-:-:S02]  /*0820*/  @P6 LOP3.LUT R4, R4, R19, RZ, 0x3c, !PT ;  /* 0x0000001304046212 */ /* 0x000fc400078e3cff */
[----:B------:R-:W-:Y:S02]  /*0830*/  @P0 LOP3.LUT R7, R7, R22, RZ, 0x3c, !PT ;  /* 0x0000001607070212 */ /* 0x000fe400078e3cff */
[----:B------:R-:W-:Y:S02]  /*0840*/  @P0 LOP3.LUT R6, R6, R23, RZ, 0x3c, !PT ;  /* 0x0000001706060212 */ /* 0x000fe400078e3cff */
        /* <DEDUP_REMOVED lines=34> */
[----:B---3--:R-:W-:Y:S02]  /*0a70*/  @P2 LOP3.LUT R6, R6, R17, RZ, 0x3c, !PT ;  /* 0x0000001106062212 */ /* 0x008fe400078e3cff */
[----:B------:R-:W-:Y:S01]  /*0a80*/  @P1 LOP3.LUT R4, R4, R25, RZ, 0x3c, !PT ;  /* 0x0000001904041212 */ /* 0x000fe200078e3cff */
[----:B------:R-:W3:Y:S03]  /*0a90*/  @P5 LDG.E R17, desc[UR6][R10.64+0x110] ;  /* 0x000110060a115981 */ /* 0x000ee6000c1e1900 */
[----:B----4-:R-:W-:Y:S02]  /*0aa0*/  @P2 LOP3.LUT R4, R4, R19, RZ, 0x3c, !PT ;  /* 0x0000001304042212 */ /* 0x010fe400078e3cff */
[----:B------:R-:W4:Y:S01]  /*0ab0*/  @P4 LDG.E R19, desc[UR6][R10.64+0xf4] ;  /* 0x0000f4060a134981 */ /* 0x000f22000c1e1900 */
        /* <DEDUP_REMOVED lines=12> */
[----:B--2---:R-:W-:-:S03]  /*0b80*/  @P4 LOP3.LUT R3, R3, R18, RZ, 0x3c, !PT ;  /* 0x0000001203034212 */ /* 0x004fc600078e3cff */
[----:B------:R-:W2:Y:S01]  /*0b90*/  @P5 LDG.E R18, desc[UR6][R10.64+0x114] ;  /* 0x000114060a125981 */ /* 0x000ea2000c1e1900 */
[----:B------:R-:W-:-:S03]  /*0ba0*/  @P3 LOP3.LUT R5, R5, R20, RZ, 0x3c, !PT ;  /* 0x0000001405053212 */ /* 0x000fc600078e3cff */
[----:B------:R-:W2:Y:S01]  /*0bb0*/  @P6 LDG.E R20, desc[UR6][R10.64+0x118] ;  /* 0x000118060a146981 */ /* 0x000ea2000c1e1900 */
[----:B----4-:R-:W-:-:S03]  /*0bc0*/  @P4 LOP3.LUT R6, R6, R19, RZ, 0x3c, !PT ;  /* 0x0000001306064212 */ /* 0x010fc600078e3cff */
[----:B------:R-:W4:Y:S01]  /*0bd0*/  @P6 LDG.E R19, desc[UR6][R10.64+0x11c] ;  /* 0x00011c060a136981 */ /* 0x000f22000c1e1900 */
[----:B---3--:R-:W-:-:S03]  /*0be0*/  @P4 LOP3.LUT R7, R7, R22, RZ, 0x3c, !PT ;  /* 0x0000001607074212 */ /* 0x008fc600078e3cff */
[----:B------:R-:W3:Y:S01]  /*0bf0*/  @P6 LDG.E R22, desc[UR6][R10.64+0x120] ;  /* 0x000120060a166981 */ /* 0x000ee2000c1e1900 */
[----:B------:R-:W-:-:S03]  /*0c00*/  @P4 LOP3.LUT R4, R4, R21, RZ, 0x3c, !PT ;  /* 0x0000001504044212 */ /* 0x000fc600078e3cff */
[----:B------:R-:W3:Y:S01]  /*0c10*/  @P0 LDG.E R21, desc[UR6][R10.64+0x130] ;  /* 0x000130060a150981 */ /* 0x000ee2000c1e1900 */
[----:B------:R-:W-:Y:S02]  /*0c20*/  @P4 LOP3.LUT R5, R5, R24, RZ, 0x3c, !PT ;  /* 0x0000001805054212 */ /* 0x000fe400078e3cff */
[----:B------:R-:W-:Y:S01]  /*0c30*/  @P5 LOP3.LUT R4, R4, R17, RZ, 0x3c, !PT ;  /* 0x0000001104045212 */ /* 0x000fe200078e3cff */
[----:B------:R-:W3:Y:S01]  /*0c40*/  @P6 LDG.E R24, desc[UR6][R10.64+0x128] ;  /* 0x000128060a186981 */ /* 0x000ee2000c1e1900 */
[----:B------:R-:W-:-:S03]  /*0c50*/  @P5 LOP3.LUT R3, R3, R26, RZ, 0x3c, !PT ;  /* 0x0000001a03035212 */ /* 0x000fc600078e3cff */
[----:B------:R-:W3:Y:S01]  /*0c60*/  @P6 LDG.E R17, desc[UR6][R10.64+0x124] ;  /* 0x000124060a116981 */ /* 0x000ee2000c1e1900 */
[----:B------:R-:W-:-:S03]  /*0c70*/  @P5 LOP3.LUT R7, R7, R28, RZ, 0x3c, !PT ;  /* 0x0000001c07075212 */ /* 0x000fc600078e3cff */
[----:B------:R-:W3:Y:S01]  /*0c80*/  @P0 LDG.E R26, desc[UR6][R10.64+0x12c] ;  /* 0x00012c060a1a0981 */ /* 0x000ee2000c1e1900 */
[----:B------:R-:W-:-:S03]  /*0c90*/  @P5 LOP3.LUT R6, R6, R23, RZ, 0x3c, !PT ;  /* 0x0000001706065212 */ /* 0x000fc600078e3cff */
[----:B------:R-:W3:Y:S04]  /*0ca0*/  @P0 LDG.E R28, desc[UR6][R10.64+0x13c] ;  /* 0x00013c060a1c0981 */ /* 0x000ee8000c1e1900 */
[----:B------:R-:W3:Y:S01]  /*0cb0*/  @P0 LDG.E R23, desc[UR6][R10.64+0x138] ;  /* 0x000138060a170981 */ /* 0x000ee2000c1e1900 */
[----:B--2---:R-:W-:-:S03]  /*0cc0*/  @P5 LOP3.LUT R5, R5, R18, RZ, 0x3c, !PT ;  /* 0x0000001205055212 */ /* 0x004fc600078e3cff */
[----:B------:R-:W2:Y:S01]  /*0cd0*/  @P0 LDG.E R18, desc[UR6][R10.64+0x134] ;  /* 0x000134060a120981 */ /* 0x000ea2000c1e1900 */
[----:B------:R-:W-:-:S04]  /*0ce0*/  UIADD3 UR4, UPT, UPT, UR4, 0x10, URZ ;  /* 0x0000001004047890 */ /* 0x000fc8000fffe0ff */
[----:B------:R-:W-:Y:S01]  /*0cf0*/  UISETP.NE.AND UP0, UPT, UR4, 0x20, UPT ;  /* 0x000000200400788c */ /* 0x000fe2000bf05270 */
[----:B------:R-:W-:Y:S02]  /*0d00*/  @P6 LOP3.LUT R3, R3, R20, RZ, 0x3c, !PT ;  /* 0x0000001403036212 */ /* 0x000fe400078e3cff */
[----:B----4-:R-:W-:Y:S02]  /*0d10*/  @P6 LOP3.LUT R6, R6, R19, RZ, 0x3c, !PT ;  /* 0x0000001306066212 */ /* 0x010fe400078e3cff */
[----:B---3--:R-:W-:Y:S02]  /*0d20*/  @P6 LOP3.LUT R7, R7, R22, RZ, 0x3c, !PT ;  /* 0x0000001607076212 */ /* 0x008fe400078e3cff */
[----:B------:R-:W-:Y:S02]  /*0d30*/  @P0 LOP3.LUT R6, R6, R21, RZ, 0x3c, !PT ;  /* 0x0000001506060212 */ /* 0x000fe400078e3cff */
[----:B------:R-:W-:Y:S02]  /*0d40*/  @P6 LOP3.LUT R5, R5, R24, RZ, 0x3c, !PT ;  /* 0x0000001805056212 */ /* 0x000fe400078e3cff */
[----:B------:R-:W-:-:S02]  /*0d50*/  @P6 LOP3.LUT R4, R4, R17, RZ, 0x3c, !PT ;  /* 0x0000001104046212 */ /* 0x000fc400078e3cff */
[----:B------:R-:W-:Y:S02]  /*0d60*/  @P0 LOP3.LUT R3, R3, R26, RZ, 0x3c, !PT ;  /* 0x0000001a03030212 */ /* 0x000fe400078e3cff */
[----:B------:R-:W-:Y:S02]  /*0d70*/  @P0 LOP3.LUT R5, R5, R28, RZ, 0x3c, !PT ;  /* 0x0000001c05050212 */ /* 0x000fe400078e3cff */
[----:B------:R-:W-:Y:S02]  /*0d80*/  @P0 LOP3.LUT R4, R4, R23, RZ, 0x3c, !PT ;  /* 0x0000001704040212 */ /* 0x000fe400078e3cff */
[----:B--2---:R-:W-:Y:S01]  /*0d90*/  @P0 LOP3.LUT R7, R7, R18, RZ, 0x3c, !PT ;  /* 0x0000001207070212 */ /* 0x004fe200078e3cff */
        /* <DEDUP_REMOVED lines=10> */
[----:B0-----:R-:W-:Y:S05]  /*0e40*/  @!P0 BRA `(.L_x_15) ;  /* 0x0000001800088947 */ /* 0x001fea0003800000 */
[----:B------:R-:W-:Y:S01]  /*0e50*/  UMOV UR4, URZ ;  /* 0x000000ff00047c82 */ /* 0x000fe20008000000 */
[----:B------:R-:W-:Y:S01]  /*0e60*/  UMOV UR5, URZ ;  /* 0x000000ff00057c82 */ /* 0x000fe20008000000 */
[----:B------:R-:W-:Y:S02]  /*0e70*/  IMAD.MOV.U32 R0, RZ, RZ, RZ ;  /* 0x000000ffff007224 */ /* 0x000fe400078e00ff */
[----:B------:R-:W-:Y:S02]  /*0e80*/  IMAD.MOV.U32 R3, RZ, RZ, RZ ;  /* 0x000000ffff037224 */ /* 0x000fe400078e00ff */
[----:B------:R-:W-:Y:S02]  /*0e90*/  IMAD.U32 R5, RZ, RZ, UR4 ;  /* 0x00000004ff057e24 */ /* 0x000fe4000f8e00ff */
[----:B------:R-:W-:Y:S02]  /*0ea0*/  IMAD.U32 R4, RZ, RZ, UR5 ;  /* 0x00000005ff047e24 */ /* 0x000fe4000f8e00ff */
[----:B------:R-:W-:-:S02]  /*0eb0*/  IMAD.U32 R7, RZ, RZ, UR4 ;  /* 0x00000004ff077e24 */ /* 0x000fc4000f8e00ff */
[----:B------:R-:W-:-:S07]  /*0ec0*/  IMAD.U32 R6, RZ, RZ, UR5 ;  /* 0x00000005ff067e24 */ /* 0x000fce000f8e00ff */
.L_x_19:
[----:B------:R-:W-:-:S06]  /*0ed0*/  IMAD R16, R0, 0x4, R1 ;  /* 0x0000000400107824 */ /* 0x000fcc00078e0201 */
[----:B------:R-:W5:Y:S01]  /*0ee0*/  LDL R16, [R16+0x4] ;  /* 0x0000040010107983 */ /* 0x000f620000100800 */
[----:B------:R-:W-:-:S05]  /*0ef0*/  UMOV UR4, URZ ;  /* 0x000000ff00047c82 */ /* 0x000fca0008000000 */
.L_x_18:
        /* <DEDUP_REMOVED lines=192> */
.L_x_21:
[----:B------:R-:W-:-:S06]  /*1b00*/  IMAD R16, R0, 0x4, R1 ;  /* 0x0000000400107824 */ /* 0x000fcc00078e0201 */
[----:B------:R-:W5:Y:S01]  /*1b10*/  LDL R16, [R16+0x4] ;  /* 0x0000040010107983 */ /* 0x000f620000100800 */
[----:B------:R-:W-:-:S05]  /*1b20*/  UMOV UR4, URZ ;  /* 0x000000ff00047c82 */ /* 0x000fca0008000000 */
.L_x_20:
        /* <DEDUP_REMOVED lines=177> */
[----:B------:R0:W-:Y:S04]  /*2640*/  STL [R1+0x4], R3 ;  /* 0x0000040301007387 */ /* 0x0001e80000100800 */
[----:B------:R0:W-:Y:S04]  /*2650*/  STL.64 [R1+0x8], R6 ;  /* 0x0000080601007387 */ /* 0x0001e80000100a00 */
[----:B------:R0:W-:Y:S02]  /*2660*/  STL.64 [R1+0x10], R4 ;  /* 0x0000100401007387 */ /* 0x0001e40000100a00 */
.L_x_15:
[----:B------:R-:W-:Y:S05]  /*2670*/  BSYNC.RECONVERGENT B1 ;  /* 0x0000000000017941 */ /* 0x000fea0003800200 */
.L_x_14:
[----:B------:R-:W-:Y:S01]  /*2680*/  ISETP.GT.U32.AND P0, PT, R15, 0x3, PT ;  /* 0x000000030f00780c */ /* 0x000fe20003f04070 */
[----:B------:R-:W-:Y:S01]  /*2690*/  VIADD R13, R13, 0x1 ;  /* 0x000000010d0d7836 */ /* 0x000fe20000000000 */
[--C-:B------:R-:W-:Y:S02]  /*26a0*/  SHF.R.U64 R15, R15, 0x2, R14.reuse ;  /* 0x000000020f0f7819 */ /* 0x100fe4000000120e */
[----:B------:R-:W-:Y:S02]  /*26b0*/  ISETP.GT.U32.AND.EX P0, PT, R14, RZ, PT, P0 ;  /* 0x000000ff0e00720c */ /* 0x000fe40003f04100 */
[----:B------:R-:W-:-:S11]  /*26c0*/  SHF.R.U32.HI R14, RZ, 0x2, R14 ;  /* 0x00000002ff0e7819 */ /* 0x000fd6000001160e */
[----:B------:R-:W-:Y:S05]  /*26d0*/  @P0 BRA `(.L_x_22) ;  /* 0xffffffd800c40947 */ /* 0x000fea000383ffff */
.L_x_13:
[----:B------:R-:W-:Y:S05]  /*26e0*/  BSYNC.RECONVERGENT B0 ;  /* 0x0000000000007941 */ /* 0x000fea0003800200 */
.L_x_12:
[----:B------:R-:W2:Y:S01]  /*26f0*/  LDCU UR5, c[0x0][0x38c] ;  /* 0x00007180ff0577ac */ /* 0x000ea20008000800 */
[----:B------:R-:W-:Y:S01]  /*2700*/  IMAD.MOV.U32 R0, RZ, RZ, RZ ;  /* 0x000000ffff007224 */ /* 0x000fe200078e00ff */
[----:B--2---:R-:W-:-:S09]  /*2710*/  UISETP.NE.AND UP0, UPT, UR5, URZ, UPT ;  /* 0x000000ff0500728c */ /* 0x004fd2000bf05270 */
[----:B------:R-:W-:Y:S05]  /*2720*/  BRA.U !UP0, `(.L_x_23) ;  /* 0x0000000908687547 */ /* 0x000fea000b800000 */
[----:B------:R-:W-:Y:S01]  /*2730*/  UISETP.GE.U32.AND UP0, UPT, UR5, 0x4, UPT ;  /* 0x000000040500788c */ /* 0x000fe2000bf06070 */
[----:B------:R-:W-:Y:S01]  /*2740*/  IMAD.MOV.U32 R0, RZ, RZ, RZ ;  /* 0x000000ffff007224 */ /* 0x000fe200078e00ff */
[----:B------:R-:W-:-:S07]  /*2750*/  ULOP3.LUT UR4, UR5, 0x3, URZ, 0xc0, !UPT ;  /* 0x0000000305047892 */ /* 0x000fce000f8ec0ff */
[----:B------:R-:W-:Y:S05]  /*2760*/  BRA.U !UP0, `(.L_x_24) ;  /* 0x0000000508b87547 */ /* 0x000fea000b800000 */
[----:B------:R-:W-:Y:S01]  /*2770*/  ULOP3.LUT UR5, UR5, 0xfffffffc, URZ, 0xc0, !UPT ;  /* 0xfffffffc05057892 */ /* 0x000fe2000f8ec0ff */
[----:B------:R-:W-:-:S03]  /*2780*/  IMAD.MOV.U32 R0, RZ, RZ, RZ ;  /* 0x000000ffff007224 */ /* 0x000fc600078e00ff */
[----:B------:R-:W-:-:S12]  /*2790*/  UIADD3 UR5, UPT, UPT, -UR5, URZ, URZ ;  /* 0x000000ff05057290 */ /* 0x000fd8000fffe1ff */
.L_x_25:
[----:B-1----:R-:W-:Y:S01]  /*27a0*/  SHF.R.U32.HI R2, RZ, 0x2, R3 ;  /* 0x00000002ff027819 */ /* 0x002fe20000011603 */
[----:B------:R-:W-:Y:S01]  /*27b0*/  UIADD3 UR5, UPT, UPT, UR5, 0x4, URZ ;  /* 0x0000000405057890 */ /* 0x000fe2000fffe0ff */
[----:B------:R-:W-:Y:S02]  /*27c0*/  SHF.R.U32.HI R9, RZ, 0x2, R6 ;  /* 0x00000002ff097819 */ /* 0x000fe40000011606 */
[----:B------:R-:W-:Y:S01]  /*27d0*/  LOP3.LUT R2, R2, R3, RZ, 0x3c, !PT ;  /* 0x0000000302027212 */ /* 0x000fe200078e3cff */
[----:B0-----:R-:W-:Y:S01]  /*27e0*/  IMAD.SHL.U32 R3, R5, 0x10, RZ ;  /* 0x0000001005037824 */ /* 0x001fe200078e00ff */
[----:B------:R-:W-:Y:S01]  /*27f0*/  LOP3.LUT R6, R9, R6, RZ, 0x3c, !PT ;  /* 0x0000000609067212 */ /* 0x000fe200078e3cff */
[----:B------:R-:W-:Y:S01]  /*2800*/  UISETP.NE.AND UP0, UPT, UR5, URZ, UPT ;  /* 0x000000ff0500728c */ /* 0x000fe2000bf05270 */
[----:B------:R-:W-:Y:S01]  /*2810*/  SHF.R.U32.HI R11, RZ, 0x2, R4 ;  /* 0x00000002ff0b7819 */ /* 0x000fe20000011604 */
[----:B------:R-:W-:-:S03]  /*2820*/  IMAD.SHL.U32 R8, R2, 0x2, RZ ;  /* 0x0000000202087824 */ /* 0x000fc600078e00ff */
[----:B------:R-:W-:Y:S02]  /*2830*/  LOP3.LUT R4, R11, R4, RZ, 0x3c, !PT ;  /* 0x000000040b047212 */ /* 0x000fe400078e3cff */
[----:B------:R-:W-:Y:S01]  /*2840*/  LOP3.LUT R8, R2, R8, R3, 0x96, !PT ;  /* 0x0000000802087212 */ /* 0x000fe200078e9603 */
[----:B------:R-:W-:-:S03]  /*2850*/  IMAD.SHL.U32 R2, R6, 0x2, RZ ;  /* 0x0000000206027824 */ /* 0x000fc600078e00ff */
[----:B------:R-:W-:Y:S02]  /*2860*/  LOP3.LUT R9, R8, R5, RZ, 0x3c, !PT ;  /* 0x0000000508097212 */ /* 0x000fe400078e3cff */
[----:B------:R-:W-:-:S03]  /*2870*/  SHF.R.U32.HI R8, RZ, 0x2, R7 ;  /* 0x00000002ff087819 */ /* 0x000fc60000011607 */
[----:B------:R-:W-:Y:S01]  /*2880*/  IMAD.SHL.U32 R3, R9, 0x10, RZ ;  /* 0x0000001009037824 */ /* 0x000fe200078e00ff */
[----:B------:R-:W-:-:S04]  /*2890*/  LOP3.LUT R8, R8, R7, RZ, 0x3c, !PT ;  /* 0x0000000708087212 */ /* 0x000fc800078e3cff */
[----:B------:R-:W-:Y:S02]  /*28a0*/  LOP3.LUT R2, R6, R2, R3, 0x96, !PT ;  /* 0x0000000206027212 */ /* 0x000fe400078e9603 */
[----:B------:R-:W-:Y:S02]  /*28b0*/  SHF.R.U32.HI R6, RZ, 0x2, R5 ;  /* 0x00000002ff067819 */ /* 0x000fe40000011605 */
[----:B------:R-:W-:Y:S01]  /*28c0*/  LOP3.LUT R7, R2, R9, RZ, 0x3c, !PT ;  /* 0x0000000902077212 */ /* 0x000fe200078e3cff */
[----:B------:R-:W-:Y:S01]  /*28d0*/  IMAD.SHL.U32 R2, R8, 0x2, RZ ;  /* 0x0000000208027824 */ /* 0x000fe200078e00ff */
[----:B------:R-:W-:Y:S02]  /*28e0*/  LOP3.LUT R6, R6, R5, RZ, 0x3c, !PT ;  /* 0x0000000506067212 */ /* 0x000fe400078e3cff */
[----:B------:R-:W-:Y:S01]  /*28f0*/  SHF.R.U32.HI R14, RZ, 0x2, R7 ;  /* 0x00000002ff0e7819 */ /* 0x000fe20000011607 */
[----:B------:R-:W-:-:S03]  /*2900*/  IMAD.SHL.U32 R3, R7, 0x10, RZ ;  /* 0x0000001007037824 */ /* 0x000fc600078e00ff */
[-C--:B------:R-:W-:Y:S02]  /*2910*/  LOP3.LUT R14, R14, R7.reuse, RZ, 0x3c, !PT ;  /* 0x000000070e0e7212 */ /* 0x080fe400078e3cff */
[----:B------:R-:W-:Y:S02]  /*2920*/  LOP3.LUT R2, R8, R2, R3, 0x96, !PT ;  /* 0x0000000208027212 */ /* 0x000fe400078e9603 */
[----:B------:R-:W-:Y:S02]  /*2930*/  SHF.R.U32.HI R8, RZ, 0x2, R9 ;  /* 0x00000002ff087819 */ /* 0x000fe40000011609 */
[----:B------:R-:W-:Y:S01]  /*2940*/  LOP3.LUT R11, R2, R7, RZ, 0x3c, !PT ;  /* 0x00000007020b7212 */ /* 0x000fe200078e3cff */
[----:B------:R-:W-:-:S04]  /*2950*/  IMAD.SHL.U32 R2, R4, 0x2, RZ ;  /* 0x0000000204027824 */ /* 0x000fc800078e00ff */
[----:B------:R-:W-:-:S05]  /*2960*/  IMAD.SHL.U32 R3, R11, 0x10, RZ ;  /* 0x000000100b037824 */ /* 0x000fca00078e00ff */
[----:B------:R-:W-:Y:S01]  /*2970*/  LOP3.LUT R2, R4, R2, R3, 0x96, !PT ;  /* 0x0000000204027212 */ /* 0x000fe200078e9603 */
[----:B------:R-:W-:-:S03]  /*2980*/  IMAD.SHL.U32 R4, R6, 0x2, RZ ;  /* 0x0000000206047824 */ /* 0x000fc600078e00ff */
[----:B------:R-:W-:Y:S01]  /*2990*/  LOP3.LUT R3, R2, R11, RZ, 0x3c, !PT ;  /* 0x0000000b02037212 */ /* 0x000fe200078e3cff */
[C---:B------:R-:W-:Y:S02]  /*29a0*/  VIADD R2, R12.reuse, 0xd9f6dc18 ;  /* 0xd9f6dc180c027836 */ /* 0x040fe40000000000 */
[----:B------:R-:W-:Y:S02]  /*29b0*/  VIADD R12, R12, 0x2c3e28 ;  /* 0x002c3e280c0c7836 */ /* 0x000fe40000000000 */
[----:B------:R-:W-:-:S05]  /*29c0*/  IMAD.SHL.U32 R5, R3, 0x10, RZ ;  /* 0x0000001003057824 */ /* 0x000fca00078e00ff */
[----:B------:R-:W-:Y:S02]  /*29d0*/  LOP3.LUT R6, R6, R4, R5, 0x96, !PT ;  /* 0x0000000406067212 */ /* 0x000fe400078e9605 */
[----:B------:R-:W-:Y:S02]  /*29e0*/  IADD3 R4, PT, PT, R2, 0x587c5, R9 ;  /* 0x000587c502047810 */ /* 0x000fe40007ffe009 */
[----:B------:R-:W-:Y:S01]  /*29f0*/  LOP3.LUT R9, R8, R9, RZ, 0x3c, !PT ;  /* 0x0000000908097212 */ /* 0x000fe200078e3cff */
[----:B------:R-:W-:Y:S01]  /*2a00*/  IMAD.MOV.U32 R8, RZ, RZ, 0x2f800000 ;  /* 0x2f800000ff087424 */ /* 0x000fe200078e00ff */
[----:B------:R-:W-:Y:S02]  /*2a10*/  LOP3.LUT R6, R6, R3, RZ, 0x3c, !PT ;  /* 0x0000000306067212 */ /* 0x000fe400078e3cff */
[----:B------:R-:W-:Y:S01]  /*2a20*/  I2FP.F32.U32 R5, R4 ;  /* 0x0000000400057245 */ /* 0x000fe20000201000 */
[----:B------:R-:W-:Y:S01]  /*2a30*/  IMAD.SHL.U32 R13, R9, 0x2, RZ ;  /* 0x00000002090d7824 */ /* 0x000fe200078e00ff */
[----:B------:R-:W-:Y:S01]  /*2a40*/  IADD3 R4, PT, PT, R2, 0xb0f8a, R7 ;  /* 0x000b0f8a02047810 */ /* 0x000fe20007ffe007 */
[----:B------:R-:W-:-:S02]  /*2a50*/  IMAD.SHL.U32 R10, R6, 0x10, RZ ;  /* 0x00000010060a7824 */ /* 0x000fc400078e00ff */
[----:B------:R-:W-:-:S03]  /*2a60*/  FFMA R5, R5, R8, 1.1641532182693481445e-10 ;  /* 0x2f00000005057423 */ /* 0x000fc60000000008 */
[----:B------:R-:W-:Y:S01]  /*2a70*/  LOP3.LUT R13, R9, R13, R10, 0x96, !PT ;  /* 0x0000000d090d7212 */ /* 0x000fe200078e960a */
[----:B------:R-:W-:Y:S01]  /*2a80*/  FMUL R5, R5, 102400 ;  /* 0x47c8000005057820 */ /* 0x000fe20000400000 */
[----:B------:R-:W-:Y:S01]  /*2a90*/  I2FP.F32.U32 R9, R4 ;  /* 0x0000000400097245 */ /* 0x000fe20000201000 */
[----:B------:R-:W-:Y:S01]  /*2aa0*/  IMAD.SHL.U32 R4, R14, 0x2, RZ ;  /* 0x000000020e047824 */ /* 0x000fe200078e00ff */
[----:B------:R-:W-:Y:S02]  /*2ab0*/  LOP3.LUT R7, R13, R6, RZ, 0x3c, !PT ;  /* 0x000000060d077212 */ /* 0x000fe400078e3cff */
[--C-:B------:R-:W-:Y:S01]  /*2ac0*/  SHF.R.U32.HI R10, RZ, 0x2, R11.reuse ;  /* 0x00000002ff0a7819 */ /* 0x100fe2000001160b */
[----:B------:R-:W-:Y:S02]  /*2ad0*/  FFMA R9, R9, R8, 1.1641532182693481445e-10 ;  /* 0x2f00000009097423 */ /* 0x000fe40000000008 */
[----:B------:R-:W-:Y:S01]  /*2ae0*/  IMAD.SHL.U32 R13, R7, 0x10, RZ ;  /* 0x00000010070d7824 */ /* 0x000fe200078e00ff */
[----:B------:R-:W-:Y:S01]  /*2af0*/  LOP3.LUT R15, R10, R11, RZ, 0x3c, !PT ;  /* 0x0000000b0a0f7212 */ /* 0x000fe200078e3cff */
[----:B------:R-:W-:Y:S01]  /*2b00*/  FFMA R10, -R5, R5, 1.04857600000000000000e+10 ;  /* 0x501c4000050a7423 */ /* 0x000fe20000000105 */
[----:B------:R-:W-:Y:S01]  /*2b10*/  IADD3 R11, PT, PT, R2, 0x10974f, R11 ;  /* 0x0010974f020b7810 */ /* 0x000fe20007ffe00b */
[----:B------:R-:W-:Y:S01]  /*2b20*/  FMUL R9, R9, 102400 ;  /* 0x47c8000009097820 */ /* 0x000fe20000400000 */
[----:B------:R-:W-:Y:S01]  /*2b30*/  LOP3.LUT R4, R14, R4, R13, 0x96, !PT ;  /* 0x000000040e047212 */ /* 0x000fe200078e960d */
[----:B------:R-:W-:Y:S01]  /*2b40*/  IMAD.SHL.U32 R13, R15, 0x2, RZ ;  /* 0x000000020f0d7824 */ /* 0x000fe200078e00ff */
[----:B------:R-:W-:Y:S01]  /*2b50*/  I2FP.F32.U32 R11, R11 ;  /* 0x0000000b000b7245 */ /* 0x000fe20000201000 */
[----:B------:R-:W-:Y:S01]  /*2b60*/  FMUL R9, R9, R9 ;  /* 0x0000000909097220 */ /* 0x000fe20000400000 */
[----:B------:R-:W-:-:S02]  /*2b70*/  IADD3 R5, PT, PT, R2, 0x161f14, R3 ;  /* 0x00161f1402057810 */ /* 0x000fc40007ffe003 */
[----:B------:R-:W-:Y:S01]  /*2b80*/  LOP3.LUT R4, R4, R7, RZ, 0x3c, !PT ;  /* 0x0000000704047212 */ /* 0x000fe200078e3cff */
[----:B------:R-:W-:Y:S01]  /*2b90*/  FFMA R11, R11, R8, 1.1641532182693481445e-10 ;  /* 0x2f0000000b0b7423 */ /* 0x000fe20000000008 */
[----:B------:R-:W-:Y:S02]  /*2ba0*/  I2FP.F32.U32 R5, R5 ;  /* 0x0000000500057245 */ /* 0x000fe40000201000 */
[----:B------:R-:W-:Y:S01]  /*2bb0*/  FSETP.GTU.AND P0, PT, R9, R10, PT ;  /* 0x0000000a0900720b */ /* 0x000fe20003f0c000 */
[----:B------:R-:W-:Y:S02]  /*2bc0*/  IMAD.SHL.U32 R14, R4, 0x10, RZ ;  /* 0x00000010040e7824 */ /* 0x000fe400078e00ff */
[----:B------:R-:W-:Y:S01]  /*2bd0*/  FMUL R11, R11, 102400 ;  /* 0x47c800000b0b7820 */ /* 0x000fe20000400000 */
[----:B------:R-:W-:Y:S02]  /*2be0*/  FFMA R5, R5, R8, 1.1641532182693481445e-10 ;  /* 0x2f00000005057423 */ /* 0x000fe40000000008 */
[----:B------:R-:W-:Y:S01]  /*2bf0*/  LOP3.LUT R15, R15, R13, R14, 0x96, !PT ;  /* 0x0000000d0f0f7212 */ /* 0x000fe200078e960e */
[----:B------:R-:W-:Y:S01]  /*2c00*/  FFMA R10, -R11, R11, 1.04857600000000000000e+10 ;  /* 0x501c40000b0a7423 */ /* 0x000fe2000000010b */
[C---:B------:R-:W-:Y:S01]  /*2c10*/  IADD3 R13, PT, PT, R2.reuse, 0x1ba6d9, R6 ;  /* 0x001ba6d9020d7810 */ /* 0x040fe20007ffe006 */
[----:B------:R-:W-:Y:S01]  /*2c20*/  FMUL R9, R5, 102400 ;  /* 0x47c8000005097820 */ /* 0x000fe20000400000 */
[----:B------:R-:W-:-:S02]  /*2c30*/  IADD3 R11, PT, PT, R2, 0x212e9e, R7 ;  /* 0x00212e9e020b7810 */ /* 0x000fc40007ffe007 */
[----:B------:R-:W-:Y:S01]  /*2c40*/  LOP3.LUT R5, R15, R4, RZ, 0x3c, !PT ;  /* 0x000000040f057212 */ /* 0x000fe200078e3cff */
[----:B------:R-:W-:Y:S01]  /*2c50*/  FMUL R9, R9, R9 ;  /* 0x0000000909097220 */ /* 0x000fe20000400000 */
[----:B------:R-:W-:Y:S02]  /*2c60*/  I2FP.F32.U32 R13, R13 ;  /* 0x0000000d000d7245 */ /* 0x000fe40000201000 */
[----:B------:R-:W-:Y:S02]  /*2c70*/  I2FP.F32.U32 R11, R11 ;  /* 0x0000000b000b7245 */ /* 0x000fe40000201000 */
[C---:B------:R-:W-:Y:S01]  /*2c80*/  IADD3 R14, PT, PT, R2.reuse, 0x26b663, R4 ;  /* 0x0026b663020e7810 */ /* 0x040fe20007ffe004 */
[-C--:B------:R-:W-:Y:S01]  /*2c90*/  FFMA R13, R13, R8.reuse, 1.1641532182693481445e-10 ;  /* 0x2f0000000d0d7423 */ /* 0x080fe20000000008 */
[----:B------:R-:W-:Y:S01]  /*2ca0*/  IADD3 R2, PT, PT, R2, 0x2c3e28, R5 ;  /* 0x002c3e2802027810 */ /* 0x000fe20007ffe005 */
[----:B------:R-:W-:Y:S01]  /*2cb0*/  FFMA R11, R11, R8, 1.1641532182693481445e-10 ;  /* 0x2f0000000b0b7423 */ /* 0x000fe20000000008 */
[----:B------:R-:W-:Y:S01]  /*2cc0*/  I2FP.F32.U32 R15, R14 ;  /* 0x0000000e000f7245 */ /* 0x000fe20000201000 */
[----:B------:R-:W-:Y:S01]  /*2cd0*/  FMUL R13, R13, 102400 ;  /* 0x47c800000d0d7820 */ /* 0x000fe20000400000 */
[----:B------:R-:W-:Y:S01]  /*2ce0*/  I2FP.F32.U32 R17, R2 ;  /* 0x0000000200117245 */ /* 0x000fe20000201000 */
[----:B------:R-:W-:Y:S01]  /*2cf0*/  FMUL R11, R11, 102400 ;  /* 0x47c800000b0b7820 */ /* 0x000fe20000400000 */
[----:B------:R-:W-:Y:S01]  /*2d00*/  FSETP.GTU.AND P1, PT, R9, R10, PT ;  /* 0x0000000a0900720b */ /* 0x000fe20003f2c000 */
[-C--:B------:R-:W-:Y:S01]  /*2d10*/  FFMA R15, R15, R8.reuse, 1.1641532182693481445e-10 ;  /* 0x2f0000000f0f7423 */ /* 0x080fe20000000008 */
[----:B------:R-:W-:Y:S01]  /*2d20*/  FFMA R2, -R13, R13, 1.04857600000000000000e+10 ;  /* 0x501c40000d027423 */ /* 0x000fe2000000010d */
[----:B------:R-:W-:Y:S01]  /*2d30*/  FFMA R17, R17, R8, 1.1641532182693481445e-10 ;  /* 0x2f00000011117423 */ /* 0x000fe20000000008 */
[----:B------:R-:W-:Y:S01]  /*2d40*/  FMUL R11, R11, R11 ;  /* 0x0000000b0b0b7220 */ /* 0x000fe20000400000 */
[----:B------:R-:W-:Y:S01]  /*2d50*/  FMUL R15, R15, 102400 ;  /* 0x47c800000f0f7820 */ /* 0x000fe20000400000 */
[----:B------:R-:W-:-:S02]  /*2d60*/  VIADD R8, R0, 0x1 ;  /* 0x0000000100087836 */ /* 0x000fc40000000000 */
[----:B------:R-:W-:Y:S01]  /*2d70*/  FMUL R17, R17, 102400 ;  /* 0x47c8000011117820 */ /* 0x000fe20000400000 */
[----:B------:R-:W-:Y:S01]  /*2d80*/  @P0 IMAD.MOV R8, RZ, RZ, R0 ;  /* 0x000000ffff080224 */ /* 0x000fe200078e0200 */
[----:B------:R-:W-:Y:S01]  /*2d90*/  FSETP.GTU.AND P0, PT, R11, R2, PT ;  /* 0x000000020b00720b */ /* 0x000fe20003f0c000 */
[----:B------:R-:W-:Y:S01]  /*2da0*/  FFMA R0, -R15, R15, 1.04857600000000000000e+10 ;  /* 0x501c40000f007423 */ /* 0x000fe2000000010f */
[----:B------:R-:W-:Y:S01]  /*2db0*/  FMUL R17, R17, R17 ;  /* 0x0000001111117220 */ /* 0x000fe20000400000 */
[----:B------:R-:W-:Y:S02]  /*2dc0*/  VIADD R2, R8, 0x1 ;  /* 0x0000000108027836 */ /* 0x000fe40000000000 */
[----:B------:R-:W-:Y:S02]  /*2dd0*/  @P1 IMAD.MOV R2, RZ, RZ, R8 ;  /* 0x000000ffff021224 */ /* 0x000fe400078e0208 */
[----:B------:R-:W-:Y:S02]  /*2de0*/  FSETP.GTU.AND P1, PT, R17, R0, PT ;  /* 0x000000001100720b */ /* 0x000fe40003f2c000 */
[----:B------:R-:W-:-:S04]  /*2df0*/  VIADD R8, R2, 0x1 ;  /* 0x0000000102087836 */ /* 0x000fc80000000000 */
[----:B------:R-:W-:-:S04]  /*2e00*/  @P0 IMAD.MOV R8, RZ, RZ, R2 ;  /* 0x000000ffff080224 */ /* 0x000fc800078e0202 */
[----:B------:R-:W-:-:S03]  /*2e10*/  VIADD R0, R8, 0x1 ;  /* 0x0000000108007836 */ /* 0x000fc60000000000 */
[----:B------:R-:W-:Y:S01]  /*2e20*/  @P1 IMAD.MOV R0, RZ, RZ, R8 ;  /* 0x000000ffff001224 */ /* 0x000fe200078e0208 */
[----:B------:R-:W-:Y:S06]  /*2e30*/  BRA.U UP0, `(.L_x_25) ;  /* 0xfffffff900587547 */ /* 0x000fec000b83ffff */
[----:B------:R-:W-:-:S07]  /*2e40*/  VIADD R2, R12, 0xd9f6dc18 ;  /* 0xd9f6dc180c027836 */ /* 0x000fce0000000000 */
.L_x_24:
[----:B------:R-:W-:-:S09]  /*2e50*/  UISETP.NE.AND UP0, UPT, UR4, URZ, UPT ;  /* 0x000000ff0400728c */ /* 0x000fd2000bf05270 */
[----:B------:R-:W-:Y:S05]  /*2e60*/  BRA.U !UP0, `(.L_x_23) ;  /* 0x0000000108987547 */ /* 0x000fea000b800000 */
[----:B-1----:R-:W-:Y:S01]  /*2e70*/  VIADD R9, R2, 0xb0f8a ;  /* 0x000b0f8a02097836 */ /* 0x002fe20000000000 */
[----:B------:R-:W-:-:S12]  /*2e80*/  UIADD3 UR4, UPT, UPT, -UR4, URZ, URZ ;  /* 0x000000ff04047290 */ /* 0x000fd8000fffe1ff */
.L_x_26:
[----:B------:R-:W-:Y:S01]  /*2e90*/  SHF.R.U32.HI R2, RZ, 0x2, R3 ;  /* 0x00000002ff027819 */ /* 0x000fe20000011603 */
[----:B------:R-:W-:Y:S01]  /*2ea0*/  UIADD3 UR4, UPT, UPT, UR4, 0x1, URZ ;  /* 0x0000000104047890 */ /* 0x000fe2000fffe0ff */
[----:B------:R-:W-:Y:S02]  /*2eb0*/  SHF.R.U32.HI R11, RZ, 0x2, R6 ;  /* 0x00000002ff0b7819 */ /* 0x000fe40000011606 */
[----:B------:R-:W-:Y:S01]  /*2ec0*/  LOP3.LUT R2, R2, R3, RZ, 0x3c, !PT ;  /* 0x0000000302027212 */ /* 0x000fe200078e3cff */
[----:B0-----:R-:W-:Y:S01]  /*2ed0*/  IMAD.SHL.U32 R3, R5, 0x10, RZ ;  /* 0x0000001005037824 */ /* 0x001fe200078e00ff */
[----:B------:R-:W-:Y:S01]  /*2ee0*/  LOP3.LUT R11, R11, R6, RZ, 0x3c, !PT ;  /* 0x000000060b0b7212 */ /* 0x000fe200078e3cff */
[----:B------:R-:W-:Y:S01]  /*2ef0*/  IMAD.MOV.U32 R6, RZ, RZ, 0x2f800000 ;  /* 0x2f800000ff067424 */ /* 0x000fe200078e00ff */
[----:B------:R-:W-:Y:S01]  /*2f00*/  UISETP.NE.AND UP0, UPT, UR4, URZ, UPT ;  /* 0x000000ff0400728c */ /* 0x000fe2000bf05270 */
[----:B------:R-:W-:-:S05]  /*2f10*/  IMAD.SHL.U32 R8, R2, 0x2, RZ ;  /* 0x0000000202087824 */ /* 0x000fca00078e00ff */
[----:B------:R-:W-:Y:S01]  /*2f20*/  LOP3.LUT R2, R2, R8, R3, 0x96, !PT ;  /* 0x0000000802027212 */ /* 0x000fe200078e9603 */
[----:B------:R-:W-:Y:S02]  /*2f30*/  IMAD.MOV.U32 R8, RZ, RZ, R4 ;  /* 0x000000ffff087224 */ /* 0x000fe400078e0004 */
[----:B------:R-:W-:Y:S01]  /*2f40*/  IMAD.SHL.U32 R3, R11, 0x2, RZ ;  /* 0x000000020b037824 */ /* 0x000fe200078e00ff */
[----:B------:R-:W-:-:S05]  /*2f50*/  LOP3.LUT R4, R2, R5, RZ, 0x3c, !PT ;  /* 0x0000000502047212 */ /* 0x000fca00078e3cff */
[----:B------:R-:W-:-:S05]  /*2f60*/  IMAD.SHL.U32 R2, R4, 0x10, RZ ;  /* 0x0000001004027824 */ /* 0x000fca00078e00ff */
[----:B------:R-:W-:Y:S02]  /*2f70*/  LOP3.LUT R3, R11, R3, R2, 0x96, !PT ;  /* 0x000000030b037212 */ /* 0x000fe400078e9602 */
[----:B------:R-:W-:Y:S02]  /*2f80*/  IADD3 R2, PT, PT, R9, -0x587c5, R4 ;  /* 0xfffa783b09027810 */ /* 0x000fe40007ffe004 */
[----:B------:R-:W-:Y:S02]  /*2f90*/  LOP3.LUT R10, R3, R4, RZ, 0x3c, !PT ;  /* 0x00000004030a7212 */ /* 0x000fe400078e3cff */
[----:B------:R-:W-:-:S03]  /*2fa0*/  I2FP.F32.U32 R2, R2 ;  /* 0x0000000200027245 */ /* 0x000fc60000201000 */
[----:B------:R-:W-:Y:S02]  /*2fb0*/  IMAD.IADD R3, R10, 0x1, R9 ;  /* 0x000000010a037824 */ /* 0x000fe400078e0209 */
[----:B------:R-:W-:Y:S01]  /*2fc0*/  FFMA R2, R2, R6, 1.1641532182693481445e-10 ;  /* 0x2f00000002027423 */ /* 0x000fe20000000006 */
[----:B------:R-:W-:Y:S02]  /*2fd0*/  VIADD R9, R9, 0xb0f8a ;  /* 0x000b0f8a09097836 */ /* 0x000fe40000000000 */
[----:B------:R-:W-:Y:S01]  /*2fe0*/  I2FP.F32.U32 R3, R3 ;  /* 0x0000000300037245 */ /* 0x000fe20000201000 */
[----:B------:R-:W-:-:S04]  /*2ff0*/  FMUL R2, R2, 102400 ;  /* 0x47c8000002027820 */ /* 0x000fc80000400000 */
[----:B------:R-:W-:Y:S01]  /*3000*/  FFMA R3, R3, R6, 1.1641532182693481445e-10 ;  /* 0x2f00000003037423 */ /* 0x000fe20000000006 */
[----:B------:R-:W-:Y:S01]  /*3010*/  FFMA R2, -R2, R2, 1.04857600000000000000e+10 ;  /* 0x501c400002027423 */ /* 0x000fe20000000102 */
[----:B------:R-:W-:Y:S02]  /*3020*/  IMAD.MOV.U32 R6, RZ, RZ, R8 ;  /* 0x000000ffff067224 */ /* 0x000fe400078e0008 */
[----:B------:R-:W-:-:S04]  /*3030*/  FMUL R3, R3, 102400 ;  /* 0x47c8000003037820 */ /* 0x000fc80000400000 */
[----:B------:R-:W-:-:S05]  /*3040*/  FMUL R3, R3, R3 ;  /* 0x0000000303037220 */ /* 0x000fca0000400000 */
[----:B------:R-:W-:Y:S01]  /*3050*/  FSETP.GTU.AND P0, PT, R3, R2, PT ;  /* 0x000000020300720b */ /* 0x000fe20003f0c000 */
[----:B------:R-:W-:Y:S02]  /*3060*/  VIADD R2, R0, 0x1 ;  /* 0x0000000100027836 */ /* 0x000fe40000000000 */
[----:B------:R-:W-:Y:S02]  /*3070*/  IMAD.MOV.U32 R3, RZ, RZ, R7 ;  /* 0x000000ffff037224 */ /* 0x000fe400078e0007 */
[----:B------:R-:W-:Y:S02]  /*3080*/  IMAD.MOV.U32 R7, RZ, RZ, R5 ;  /* 0x000000ffff077224 */ /* 0x000fe400078e0005 */
[----:B------:R-:W-:-:S06]  /*3090*/  IMAD.MOV.U32 R5, RZ, RZ, R10 ;  /* 0x000000ffff057224 */ /* 0x000fcc00078e000a */
[----:B------:R-:W-:-:S04]  /*30a0*/  @P0 IMAD.MOV R2, RZ, RZ, R0 ;  /* 0x000000ffff020224 */ /* 0x000fc800078e0200 */
[----:B------:R-:W-:Y:S01]  /*30b0*/  IMAD.MOV.U32 R0, RZ, RZ, R2 ;  /* 0x000000ffff007224 */ /* 0x000fe200078e0002 */
[----:B------:R-:W-:Y:S06]  /*30c0*/  BRA.U UP0, `(.L_x_26) ;  /* 0xfffffffd00707547 */ /* 0x000fec000b83ffff */
.L_x_23:
[----:B0-----:R-:W0:Y:S01]  /*30d0*/  S2R R4, SR_LANEID ;  /* 0x0000000000047919 */ /* 0x001e220000000000 */
[----:B------:R-:W2:Y:S08]  /*30e0*/  REDUX.SUM UR5, R0 ;  /* 0x00000000000573c4 */ /* 0x000eb0000000c000 */
[----:B-1----:R-:W1:Y:S01]  /*30f0*/  LDC.64 R2, c[0x0][0x380] ;  /* 0x0000e000ff027b82 */ /* 0x002e620000000a00 */
[----:B------:R-:W-:-:S02]  /*3100*/  VOTEU.ANY UR4, UPT, PT ;  /* 0x0000000000047886 */ /* 0x000fc400038e0100 */
[----:B------:R-:W-:Y:S01]  /*3110*/  UFLO.U32 UR4, UR4 ;  /* 0x00000004000472bd */ /* 0x000fe200080e0000 */
[----:B--2---:R-:W-:-:S05]  /*3120*/  IMAD.U32 R5, RZ, RZ, UR5 ;  /* 0x00000005ff057e24 */ /* 0x004fca000f8e00ff */
[----:B0-----:R-:W-:-:S13]  /*3130*/  ISETP.EQ.U32.AND P0, PT, R4, UR4, PT ;  /* 0x0000000404007c0c */ /* 0x001fda000bf02070 */
[----:B-1----:R-:W-:Y:S01]  /*3140*/  @P0 REDG.E.ADD.STRONG.GPU desc[UR6][R2.64], R5 ;  /* 0x000000050200098e */ /* 0x002fe2000c12e106 */
[----:B------:R-:W-:Y:S05]  /*3150*/  EXIT ;  /* 0x000000000000794d */ /* 0x000fea0003800000 */
.L_x_27:
        /* <DEDUP_REMOVED lines=10> */
.L_x_29:


//--------------------- .nv.global.init           --------------------------
	.section	.nv.global.init,"aw",@progbits
	.align	4
.nv.global.init:
	.type		mrg32k3aM1SubSeq,@object
	.size		mrg32k3aM1SubSeq,(mrg32k3aM2SubSeq - mrg32k3aM1SubSeq)
mrg32k3aM1SubSeq:
        /*0000*/ 	.byte	0x0b, 0xcc, 0xee, 0x04, 0x73, 0x29, 0x8b, 0x6f, 0xf6, 0x53, 0x03, 0xf6, 0x23, 0xf6, 0xea, 0xda
        /* <DEDUP_REMOVED lines=125> */
	.type		mrg32k3aM2SubSeq,@object
	.size		mrg32k3aM2SubSeq,(mrg32k3aM1 - mrg32k3aM2SubSeq)
mrg32k3aM2SubSeq:
        /* <DEDUP_REMOVED lines=126> */
	.type		mrg32k3aM1,@object
	.size		mrg32k3aM1,(mrg32k3aM1Seq - mrg32k3aM1)
mrg32k3aM1:
        /* <DEDUP_REMOVED lines=144> */
	.type		mrg32k3aM1Seq,@object
	.size		mrg32k3aM1Seq,(mrg32k3aM2 - mrg32k3aM1Seq)
mrg32k3aM1Seq:
        /* <DEDUP_REMOVED lines=144> */
	.type		mrg32k3aM2,@object
	.size		mrg32k3aM2,(mrg32k3aM2Seq - mrg32k3aM2)
mrg32k3aM2:
        /* <DEDUP_REMOVED lines=144> */
	.type		mrg32k3aM2Seq,@object
	.size		mrg32k3aM2Seq,(precalc_xorwow_matrix - mrg32k3aM2Seq)
mrg32k3aM2Seq:
        /* <DEDUP_REMOVED lines=144> */
	.type		precalc_xorwow_matrix,@object
	.size		precalc_xorwow_matrix,(precalc_xorwow_offset_matrix - precalc_xorwow_matrix)
precalc_xorwow_matrix:
        /* <DEDUP_REMOVED lines=6400> */
	.type		precalc_xorwow_offset_matrix,@object
	.size		precalc_xorwow_offset_matrix,(.L_1 - precalc_xorwow_offset_matrix)
precalc_xorwow_offset_matrix:
        /* <DEDUP_REMOVED lines=6400> */
.L_1:


//--------------------- .nv.shared.reserved.0     --------------------------
	.section	.nv.shared.reserved.0,"aw",@nobits
	.weak		__nv_reservedSMEM_offset_0_alias
	.size		__nv_reservedSMEM_offset_0_alias, 0, 64
	.other		__nv_reservedSMEM_offset_0_alias,@"STO_CUDA_RESERVED_SHARED STV_DEFAULT"
__nv_reservedSMEM_offset_0_alias:
	.zero		0
	.zero		64


//--------------------- .nv.constant0._Z4calcPjj  --------------------------
	.section	.nv.constant0._Z4calcPjj,"a",@progbits
	.sectionflags	@""
	.align	4
.nv.constant0._Z4calcPjj:
	.zero		908


//--------------------- .nv.constant0._Z14optimized_calcPjjj --------------------------
	.section	.nv.constant0._Z14optimized_calcPjjj,"a",@progbits
	.sectionflags	@""
	.align	4
.nv.constant0._Z14optimized_calcPjjj:
	.zero		912


//--------------------- SYMBOLS --------------------------

	.type		.nv.reservedSmem.offset0,@object
	.size		.nv.reservedSmem.offset0,0x4
